// auto-generated by cutlass_sweep.gemm — config: {"arch": "sm_90", "cluster_m": 4, "cluster_n": 2, "dtype": "fp16", "dtype_b": "fp16", "layout": "nn", "stages": 5, "tile_k": 64, "tile_m": 128, "tile_n": 128}
#include "cutlass/cutlass.h"
#include "cutlass/gemm/collective/collective_builder.hpp"
#include "cutlass/gemm/device/gemm_universal_adapter.h"
#include "cutlass/gemm/kernel/gemm_universal.hpp"
#include "cutlass/epilogue/collective/collective_builder.hpp"

using ElemA = cutlass::half_t;
using ElemB = cutlass::half_t;
using ElemCD = cutlass::half_t;
using Acc  = float;
using TileShape    = cute::Shape<cute::_128, cute::_128, cute::_64>;
using ClusterShape = cute::Shape<cute::_4, cute::_2, cute::_1>;

using CollectiveEpilogue = typename cutlass::epilogue::collective::CollectiveBuilder<
    cutlass::arch::Sm90, cutlass::arch::OpClassTensorOp,
    TileShape, ClusterShape,
    cutlass::epilogue::collective::EpilogueTileAuto,
    Acc, Acc,
    ElemCD, cutlass::layout::RowMajor, 128 / cutlass::sizeof_bits<ElemCD>::value,
    ElemCD, cutlass::layout::RowMajor, 128 / cutlass::sizeof_bits<ElemCD>::value,
    cutlass::epilogue::collective::EpilogueScheduleAuto
  >::CollectiveOp;

using CollectiveMainloop = typename cutlass::gemm::collective::CollectiveBuilder<
    cutlass::arch::Sm90, cutlass::arch::OpClassTensorOp,
    ElemA, cutlass::layout::RowMajor, 128 / cutlass::sizeof_bits<ElemA>::value,
    ElemB, cutlass::layout::RowMajor, 128 / cutlass::sizeof_bits<ElemB>::value,
    Acc,
    TileShape, ClusterShape,
    cutlass::gemm::collective::StageCount<5>,
    cutlass::gemm::collective::KernelScheduleAuto
  >::CollectiveOp;

using GemmKernel = cutlass::gemm::kernel::GemmUniversal<
    cute::Shape<int,int,int,int>,
    CollectiveMainloop,
    CollectiveEpilogue
>;
using Gemm = cutlass::gemm::device::GemmUniversalAdapter<GemmKernel>;

// Force the device kernel symbol into the cubin without needing a host main.
auto* _anchor = &cutlass::device_kernel<GemmKernel>;


// ===== COMPILED SASS (sm_90a) =====

	.target	sm_90a

	.elftype	@"ET_EXEC"


//--------------------- .note.nv.tkinfo           --------------------------
	.section	.note.nv.tkinfo,"",@"SHT_NOTE"
	.sectionflags	@"SHF_NOTE_NV_TKINFO"
	.tkinfo
        /*0018*/ 	.word	0x00000002
        /*0030*/ 	.string	""
        /*0030*/ 	.string	"ptxas"
        /*0030*/ 	.string	"Cuda compilation tools, release 13.0, V13.0.88"
        /*0030*/ 	.string	"Build cuda_13.0.r13.0/compiler.36424714_0"
        /*0030*/ 	.string	"-arch sm_90a -m 64 "



//--------------------- .note.nv.cuinfo           --------------------------
	.section	.note.nv.cuinfo,"",@"SHT_NOTE"
	.sectionflags	@"SHF_NOTE_NV_CUINFO"
        /*0018*/ 	.short	0x0002
        /*001a*/ 	.short	0x005a
        /*001c*/ 	.short	0x0082
	.zero		2


//--------------------- .nv.info                  --------------------------
	.section	.nv.info,"",@"SHT_CUDA_INFO"
	.align	4


	//----- nvinfo : EIATTR_REGCOUNT
	.align		4
        /*0000*/ 	.byte	0x04, 0x2f
        /*0002*/ 	.short	(.L_15 - .L_14)
	.align		4
.L_14:
        /*0004*/ 	.word	index@(_ZN7cutlass13device_kernelINS_4gemm6kernel13GemmUniversalIN4cute5tupleIJiiiiEEENS1_10collective13CollectiveMmaINS1_34MainloopSm90TmaGmmaWarpSpecializedILi5ENS5_IJNS4_1CILi4EEENSA_ILi2EEENSA_ILi1EEEEEENS1_35KernelTmaWarpSpecializedCooperativeEEENS5_IJNSA_ILi128EEESH_NSA_ILi64EEEEEENS_6half_tENS5_IJlSD_lEEESK_NS5_IJSD_llEEENS4_8TiledMMAINS4_8MMA_AtomIJNS4_4SM904GMMA26MMA_64x128x16_F32F16F16_SSILNSQ_5MajorE0ELSS_1ELNSQ_7ScaleInE1ELST_1EEEEEENS4_6LayoutINS5_IJSC_SD_SD_EEENS5_IJSD_NSA_ILi0EEESY_EEEEENS5_IJNS4_10UnderscoreES11_S11_EEEEENS4_23SM90_TMA_LOAD_MULTICASTENS4_14ComposedLayoutINS4_7SwizzleILi3ELi4ELi3EEENS4_18smem_ptr_flag_bitsILi16EEENSW_INS5_IJNSA_ILi8EEESI_EEENS5_IJSI_SD_EEEEEEEvNS4_8identityES14_NS15_IS17_S19_NSW_INS5_IJSI_S1A_EEENS5_IJSD_SI_EEEEEEEvS1F_EENS_8epilogue10collective6detail29Sm90TmaWarpSpecializedAdapterINS1M_15DefaultEpilogueISK_SL_SL_NS1L_6thread17LinearCombinationISK_Li1EffLNS1Q_9ScaleType4KindE0ELNS_15FloatRoundStyleE2ESK_EENS1_15EpilogueDefaultEEEEEvvEEEEvNT_6ParamsE)
        /*0008*/ 	.word	0x000000a8


	//----- nvinfo : EIATTR_FRAME_SIZE
	.align		4
.L_15:
        /*000c*/ 	.byte	0x04, 0x11
        /*000e*/ 	.short	(.L_17 - .L_16)
	.align		4
.L_16:
        /*0010*/ 	.word	index@(_ZN7cutlass13device_kernelINS_4gemm6kernel13GemmUniversalIN4cute5tupleIJiiiiEEENS1_10collective13CollectiveMmaINS1_34MainloopSm90TmaGmmaWarpSpecializedILi5ENS5_IJNS4_1CILi4EEENSA_ILi2EEENSA_ILi1EEEEEENS1_35KernelTmaWarpSpecializedCooperativeEEENS5_IJNSA_ILi128EEESH_NSA_ILi64EEEEEENS_6half_tENS5_IJlSD_lEEESK_NS5_IJSD_llEEENS4_8TiledMMAINS4_8MMA_AtomIJNS4_4SM904GMMA26MMA_64x128x16_F32F16F16_SSILNSQ_5MajorE0ELSS_1ELNSQ_7ScaleInE1ELST_1EEEEEENS4_6LayoutINS5_IJSC_SD_SD_EEENS5_IJSD_NSA_ILi0EEESY_EEEEENS5_IJNS4_10UnderscoreES11_S11_EEEEENS4_23SM90_TMA_LOAD_MULTICASTENS4_14ComposedLayoutINS4_7SwizzleILi3ELi4ELi3EEENS4_18smem_ptr_flag_bitsILi16EEENSW_INS5_IJNSA_ILi8EEESI_EEENS5_IJSI_SD_EEEEEEEvNS4_8identityES14_NS15_IS17_S19_NSW_INS5_IJSI_S1A_EEENS5_IJSD_SI_EEEEEEEvS1F_EENS_8epilogue10collective6detail29Sm90TmaWarpSpecializedAdapterINS1M_15DefaultEpilogueISK_SL_SL_NS1L_6thread17LinearCombinationISK_Li1EffLNS1Q_9ScaleType4KindE0ELNS_15FloatRoundStyleE2ESK_EENS1_15EpilogueDefaultEEEEEvvEEEEvNT_6ParamsE)
        /*0014*/ 	.word	0x00000000


	//----- nvinfo : EIATTR_MIN_STACK_SIZE
	.align		4
.L_17:
        /*0018*/ 	.byte	0x04, 0x12
        /*001a*/ 	.short	(.L_19 - .L_18)
	.align		4
.L_18:
        /*001c*/ 	.word	index@(_ZN7cutlass13device_kernelINS_4gemm6kernel13GemmUniversalIN4cute5tupleIJiiiiEEENS1_10collective13CollectiveMmaINS1_34MainloopSm90TmaGmmaWarpSpecializedILi5ENS5_IJNS4_1CILi4EEENSA_ILi2EEENSA_ILi1EEEEEENS1_35KernelTmaWarpSpecializedCooperativeEEENS5_IJNSA_ILi128EEESH_NSA_ILi64EEEEEENS_6half_tENS5_IJlSD_lEEESK_NS5_IJSD_llEEENS4_8TiledMMAINS4_8MMA_AtomIJNS4_4SM904GMMA26MMA_64x128x16_F32F16F16_SSILNSQ_5MajorE0ELSS_1ELNSQ_7ScaleInE1ELST_1EEEEEENS4_6LayoutINS5_IJSC_SD_SD_EEENS5_IJSD_NSA_ILi0EEESY_EEEEENS5_IJNS4_10UnderscoreES11_S11_EEEEENS4_23SM90_TMA_LOAD_MULTICASTENS4_14ComposedLayoutINS4_7SwizzleILi3ELi4ELi3EEENS4_18smem_ptr_flag_bitsILi16EEENSW_INS5_IJNSA_ILi8EEESI_EEENS5_IJSI_SD_EEEEEEEvNS4_8identityES14_NS15_IS17_S19_NSW_INS5_IJSI_S1A_EEENS5_IJSD_SI_EEEEEEEvS1F_EENS_8epilogue10collective6detail29Sm90TmaWarpSpecializedAdapterINS1M_15DefaultEpilogueISK_SL_SL_NS1L_6thread17LinearCombinationISK_Li1EffLNS1Q_9ScaleType4KindE0ELNS_15FloatRoundStyleE2ESK_EENS1_15EpilogueDefaultEEEEEvvEEEEvNT_6ParamsE)
        /*0020*/ 	.word	0x00000000
.L_19:


//--------------------- .nv.compat                --------------------------
	.section	.nv.compat,"",@"SHT_CUDA_COMPAT_INFO"
	.align	4
        /*0000*/ 	.byte	0x02, 0x09, 0x01, 0x00, 0x02, 0x02, 0x04, 0x00, 0x02, 0x05, 0x05, 0x00, 0x03, 0x07, 0x01, 0x01
        /*0010*/ 	.byte	0x02, 0x03, 0x01, 0x00, 0x02, 0x06, 0x01, 0x00, 0x04, 0x0b, 0x08, 0x00, 0x00, 0x00, 0x00, 0x00
        /*0020*/ 	.byte	0x00, 0x00, 0x00, 0x00


//--------------------- .nv.info._ZN7cutlass13device_kernelINS_4gemm6kernel13GemmUniversalIN4cute5tupleIJiiiiEEENS1_10collective13CollectiveMmaINS1_34MainloopSm90TmaGmmaWarpSpecializedILi5ENS5_IJNS4_1CILi4EEENSA_ILi2EEENSA_ILi1EEEEEENS1_35KernelTmaWarpSpecializedCooperativeEEENS5_IJNSA_ILi128EEESH_NSA_ILi64EEEEEENS_6half_tENS5_IJlSD_lEEESK_NS5_IJSD_llEEENS4_8TiledMMAINS4_8MMA_AtomIJNS4_4SM904GMMA26MMA_64x128x16_F32F16F16_SSILNSQ_5MajorE0ELSS_1ELNSQ_7ScaleInE1ELST_1EEEEEENS4_6LayoutINS5_IJSC_SD_SD_EEENS5_IJSD_NSA_ILi0EEESY_EEEEENS5_IJNS4_10UnderscoreES11_S11_EEEEENS4_23SM90_TMA_LOAD_MULTICASTENS4_14ComposedLayoutINS4_7SwizzleILi3ELi4ELi3EEENS4_18smem_ptr_flag_bitsILi16EEENSW_INS5_IJNSA_ILi8EEESI_EEENS5_IJSI_SD_EEEEEEEvNS4_8identityES14_NS15_IS17_S19_NSW_INS5_IJSI_S1A_EEENS5_IJSD_SI_EEEEEEEvS1F_EENS_8epilogue10collective6detail29Sm90TmaWarpSpecializedAdapterINS1M_15DefaultEpilogueISK_SL_SL_NS1L_6thread17LinearCombinationISK_Li1EffLNS1Q_9ScaleType4KindE0ELNS_15FloatRoundStyleE2ESK_EENS1_15EpilogueDefaultEEEEEvvEEEEvNT_6ParamsE --------------------------
	.section	.nv.info._ZN7cutlass13device_kernelINS_4gemm6kernel13GemmUniversalIN4cute5tupleIJiiiiEEENS1_10collective13CollectiveMmaINS1_34MainloopSm90TmaGmmaWarpSpecializedILi5ENS5_IJNS4_1CILi4EEENSA_ILi2EEENSA_ILi1EEEEEENS1_35KernelTmaWarpSpecializedCooperativeEEENS5_IJNSA_ILi128EEESH_NSA_ILi64EEEEEENS_6half_tENS5_IJlSD_lEEESK_NS5_IJSD_llEEENS4_8TiledMMAINS4_8MMA_AtomIJNS4_4SM904GMMA26MMA_64x128x16_F32F16F16_SSILNSQ_5MajorE0ELSS_1ELNSQ_7ScaleInE1ELST_1EEEEEENS4_6LayoutINS5_IJSC_SD_SD_EEENS5_IJSD_NSA_ILi0EEESY_EEEEENS5_IJNS4_10UnderscoreES11_S11_EEEEENS4_23SM90_TMA_LOAD_MULTICASTENS4_14ComposedLayoutINS4_7SwizzleILi3ELi4ELi3EEENS4_18smem_ptr_flag_bitsILi16EEENSW_INS5_IJNSA_ILi8EEESI_EEENS5_IJSI_SD_EEEEEEEvNS4_8identityES14_NS15_IS17_S19_NSW_INS5_IJSI_S1A_EEENS5_IJSD_SI_EEEEEEEvS1F_EENS_8epilogue10collective6detail29Sm90TmaWarpSpecializedAdapterINS1M_15DefaultEpilogueISK_SL_SL_NS1L_6thread17LinearCombinationISK_Li1EffLNS1Q_9ScaleType4KindE0ELNS_15FloatRoundStyleE2ESK_EENS1_15EpilogueDefaultEEEEEvvEEEEvNT_6ParamsE,"",@"SHT_CUDA_INFO"
	.sectionflags	@""
	.align	4


	//----- nvinfo : EIATTR_CUDA_API_VERSION
	.align		4
        /*0000*/ 	.byte	0x04, 0x37
        /*0002*/ 	.short	(.L_21 - .L_20)
.L_20:
        /*0004*/ 	.word	0x00000082


	//----- nvinfo : EIATTR_KPARAM_INFO
	.align		4
.L_21:
        /*0008*/ 	.byte	0x04, 0x17
        /*000a*/ 	.short	(.L_23 - .L_22)
.L_22:
        /*000c*/ 	.word	0x00000000
        /*0010*/ 	.short	0x0000
        /*0012*/ 	.short	0x0070
        /*0014*/ 	.byte	0x00, 0xf0, 0x01, 0x10


	//----- nvinfo : EIATTR_SPARSE_MMA_MASK
	.align		4
.L_23:
        /*0018*/ 	.byte	0x03, 0x50
        /*001a*/ 	.short	0x0000


	//----- nvinfo : EIATTR_MAXREG_COUNT
	.align		4
        /*001c*/ 	.byte	0x03, 0x1b
        /*001e*/ 	.short	0x00a8


	//----- nvinfo : EIATTR_NUM_BARRIERS
	.align		4
        /*0020*/ 	.byte	0x02, 0x4c
        /*0022*/ 	.byte	0x01
	.zero		1


	//----- nvinfo : EIATTR_EXTERNS
	.align		4
        /*0024*/ 	.byte	0x04, 0x0f
        /*0026*/ 	.short	(.L_25 - .L_24)


	//   ....[0]....
	.align		4
.L_24:
        /*0028*/ 	.word	index@(__assertfail)


	//----- nvinfo : EIATTR_MERCURY_ISA_VERSION
	.align		4
.L_25:
        /*002c*/ 	.byte	0x03, 0x5f
        /*002e*/ 	.short	0x0101


	//----- nvinfo : EIATTR_INT_WARP_WIDE_INSTR_OFFSETS
	.align		4
        /*0030*/ 	.byte	0x04, 0x31
        /*0032*/ 	.short	(.L_27 - .L_26)


	//   ....[0]....
.L_26:
        /*0034*/ 	.word	0x00000500


	//   ....[1]....
        /*0038*/ 	.word	0x00000520


	//   ....[2]....
        /*003c*/ 	.word	0x000006d0


	//   ....[3]....
        /*0040*/ 	.word	0x00001f40


	//----- nvinfo : EIATTR_COOP_GROUP_MASK_REGIDS
	.align		4
.L_27:
        /*0044*/ 	.byte	0x04, 0x29
        /*0046*/ 	.short	(.L_29 - .L_28)


	//   ....[0]....
.L_28:
        /*0048*/ 	.word	0xffffffff


	//   ....[1]....
        /*004c*/ 	.word	0xffffffff


	//   ....[2]....
        /*0050*/ 	.word	0xffffffff


	//   ....[3]....
        /*0054*/ 	.word	0xffffffff


	//   ....[4]....
        /*0058*/ 	.word	0xffffffff


	//   ....[5]....
        /*005c*/ 	.word	0xffffffff


	//----- nvinfo : EIATTR_COOP_GROUP_INSTR_OFFSETS
	.align		4
.L_29:
        /*0060*/ 	.byte	0x04, 0x28
        /*0062*/ 	.short	(.L_31 - .L_30)


	//   ....[0]....
.L_30:
        /*0064*/ 	.word	0x00000060


	//   ....[1]....
        /*0068*/ 	.word	0x00000070


	//   ....[2]....
        /*006c*/ 	.word	0x00000130


	//   ....[3]....
        /*0070*/ 	.word	0x00000320


	//   ....[4]....
        /*0074*/ 	.word	0x00000840


	//   ....[5]....
        /*0078*/ 	.word	0x000014c0


	//----- nvinfo : EIATTR_REG_RECONFIG
	.align		4
.L_31:
        /*007c*/ 	.byte	0x01, 0x54
	.zero		2


	//----- nvinfo : EIATTR_SYSCALL_OFFSETS
	.align		4
        /*0080*/ 	.byte	0x04, 0x46
        /*0082*/ 	.short	(.L_33 - .L_32)


	//   ....[0]....
.L_32:
        /*0084*/ 	.word	0x000016b0


	//----- nvinfo : EIATTR_MBARRIER_INSTR_OFFSETS
	.align		4
.L_33:
        /*0088*/ 	.byte	0x04, 0x39
        /*008a*/ 	.short	(.L_35 - .L_34)


	//   ....[0]....
.L_34:
        /*008c*/ 	.word	0x00000250
        /*0090*/ 	.word	0x000000ff
        /*0094*/ 	.word	0x00000000
        /*0098*/ 	.short	0x0100
        /*009a*/ 	.byte	0x08
	.zero		1


	//   ....[1]....
        /*009c*/ 	.word	0x00000260
        /*00a0*/ 	.word	0x000000ff
        /*00a4*/ 	.word	0x00000028
        /*00a8*/ 	.short	0x0100
        /*00aa*/ 	.byte	0x08
	.zero		1


	//   ....[2]....
        /*00ac*/ 	.word	0x00000270
        /*00b0*/ 	.word	0x000000ff
        /*00b4*/ 	.word	0x00000008
        /*00b8*/ 	.short	0x0100
        /*00ba*/ 	.byte	0x08
	.zero		1


	//   ....[3]....
        /*00bc*/ 	.word	0x00000280
        /*00c0*/ 	.word	0x000000ff
        /*00c4*/ 	.word	0x00000030
        /*00c8*/ 	.short	0x0100
        /*00ca*/ 	.byte	0x08
	.zero		1


	//   ....[4]....
        /*00cc*/ 	.word	0x00000290
        /*00d0*/ 	.word	0x000000ff
        /*00d4*/ 	.word	0x00000010
        /*00d8*/ 	.short	0x0100
        /*00da*/ 	.byte	0x08
	.zero		1


	//   ....[5]....
        /*00dc*/ 	.word	0x000002a0
        /*00e0*/ 	.word	0x000000ff
        /*00e4*/ 	.word	0x00000038
        /*00e8*/ 	.short	0x0100
        /*00ea*/ 	.byte	0x08
	.zero		1


	//   ....[6]....
        /*00ec*/ 	.word	0x000002b0
        /*00f0*/ 	.word	0x000000ff
        /*00f4*/ 	.word	0x00000018
        /*00f8*/ 	.short	0x0100
        /*00fa*/ 	.byte	0x08
	.zero		1


	//   ....[7]....
        /*00fc*/ 	.word	0x000002c0
        /*0100*/ 	.word	0x000000ff
        /*0104*/ 	.word	0x00000040
        /*0108*/ 	.short	0x0100
        /*010a*/ 	.byte	0x08
	.zero		1


	//   ....[8]....
        /*010c*/ 	.word	0x000002d0
        /*0110*/ 	.word	0x000000ff
        /*0114*/ 	.word	0x00000020
        /*0118*/ 	.short	0x0100
        /*011a*/ 	.byte	0x08
	.zero		1


	//   ....[9]....
        /*011c*/ 	.word	0x000002e0
        /*0120*/ 	.word	0x000000ff
        /*0124*/ 	.word	0x00000048
        /*0128*/ 	.short	0x0100
        /*012a*/ 	.byte	0x08
	.zero		1


	//   ....[10]....
        /*012c*/ 	.word	0x00000750
        /*0130*/ 	.word	0x000000ff
        /*0134*/ 	.word	0x00000060
        /*0138*/ 	.short	0x0100
        /*013a*/ 	.byte	0x06
	.zero		1


	//   ....[11]....
        /*013c*/ 	.word	0x000007f0
        /*0140*/ 	.word	0x000000ff
        /*0144*/ 	.word	0x00000068
        /*0148*/ 	.short	0x0100
        /*014a*/ 	.byte	0x06
	.zero		1


	//   ....[12]....
        /*014c*/ 	.word	0x00001770
        /*0150*/ 	.word	0x00000003
        /*0154*/ 	.word	0x00000000
        /*0158*/ 	.short	0x010a
        /*015a*/ 	.byte	0x3f
	.zero		1


	//   ....[13]....
        /*015c*/ 	.word	0x000017d0
        /*0160*/ 	.word	0x00000003
        /*0164*/ 	.word	0x00000000
        /*0168*/ 	.short	0x010a
        /*016a*/ 	.byte	0x3f
	.zero		1


	//   ....[14]....
        /*016c*/ 	.word	0x00001b50
        /*0170*/ 	.word	0x00000005
        /*0174*/ 	.word	0x00000000
        /*0178*/ 	.short	0x010a
        /*017a*/ 	.byte	0x3f
	.zero		1


	//   ....[15]....
        /*017c*/ 	.word	0x00001b90
        /*0180*/ 	.word	0x00000005
        /*0184*/ 	.word	0x00000000
        /*0188*/ 	.short	0x010a
        /*018a*/ 	.byte	0x3f
	.zero		1


	//   ....[16]....
        /*018c*/ 	.word	0x00001df0
        /*0190*/ 	.word	0x00000004
        /*0194*/ 	.word	0x00000000
        /*0198*/ 	.short	0x0101
        /*019a*/ 	.byte	0x3f
	.zero		1


	//   ....[17]....
        /*019c*/ 	.word	0x00001fe0
        /*01a0*/ 	.word	0x00000000
        /*01a4*/ 	.word	0x00000000
        /*01a8*/ 	.short	0x0101
        /*01aa*/ 	.byte	0x3f
	.zero		1


	//   ....[18]....
        /*01ac*/ 	.word	0x00007250
        /*01b0*/ 	.word	0x00000015
        /*01b4*/ 	.word	0x00000028
        /*01b8*/ 	.short	0x010a
        /*01ba*/ 	.byte	0x3f
	.zero		1


	//   ....[19]....
        /*01bc*/ 	.word	0x00007680
        /*01c0*/ 	.word	0x00000006
        /*01c4*/ 	.word	0x00000068
        /*01c8*/ 	.short	0x0101
        /*01ca*/ 	.byte	0x3f
	.zero		1


	//   ....[20]....
        /*01cc*/ 	.word	0x00007db0
        /*01d0*/ 	.word	0x00000007
        /*01d4*/ 	.word	0x00000000
        /*01d8*/ 	.short	0x010a
        /*01da*/ 	.byte	0x3f
	.zero		1


	//   ....[21]....
        /*01dc*/ 	.word	0x00007e30
        /*01e0*/ 	.word	0x00000008
        /*01e4*/ 	.word	0x00000000
        /*01e8*/ 	.short	0x010a
        /*01ea*/ 	.byte	0x3f
	.zero		1


	//   ....[22]....
        /*01ec*/ 	.word	0x00007ec0
        /*01f0*/ 	.word	0x00000009
        /*01f4*/ 	.word	0x00000000
        /*01f8*/ 	.short	0x010a
        /*01fa*/ 	.byte	0x3f
	.zero		1


	//   ....[23]....
        /*01fc*/ 	.word	0x00007f50
        /*0200*/ 	.word	0x00000006
        /*0204*/ 	.word	0x00000000
        /*0208*/ 	.short	0x010a
        /*020a*/ 	.byte	0x3f
	.zero		1


	//   ....[24]....
        /*020c*/ 	.word	0x00007fe0
        /*0210*/ 	.word	0x00000003
        /*0214*/ 	.word	0x00000000
        /*0218*/ 	.short	0x010a
        /*021a*/ 	.byte	0x3f
	.zero		1


	//   ....[25]....
        /*021c*/ 	.word	0x00008040
        /*0220*/ 	.word	0x00000003
        /*0224*/ 	.word	0x00000000
        /*0228*/ 	.short	0x010a
        /*022a*/ 	.byte	0x3f
	.zero		1


	//   ....[26]....
        /*022c*/ 	.word	0x00008090
        /*0230*/ 	.word	0x00000005
        /*0234*/ 	.word	0x00000000
        /*0238*/ 	.short	0x010a
        /*023a*/ 	.byte	0x3f
	.zero		1


	//   ....[27]....
        /*023c*/ 	.word	0x00008160
        /*0240*/ 	.word	0x00000015
        /*0244*/ 	.word	0x00000028
        /*0248*/ 	.short	0x010a
        /*024a*/ 	.byte	0x3f
	.zero		1


	//   ....[28]....
        /*024c*/ 	.word	0x00008230
        /*0250*/ 	.word	0x00000007
        /*0254*/ 	.word	0x00000000
        /*0258*/ 	.short	0x010a
        /*025a*/ 	.byte	0x3f
	.zero		1


	//   ....[29]....
        /*025c*/ 	.word	0x00008280
        /*0260*/ 	.word	0x00000008
        /*0264*/ 	.word	0x00000000
        /*0268*/ 	.short	0x010a
        /*026a*/ 	.byte	0x3f
	.zero		1


	//   ....[30]....
        /*026c*/ 	.word	0x000082d0
        /*0270*/ 	.word	0x00000009
        /*0274*/ 	.word	0x00000000
        /*0278*/ 	.short	0x010a
        /*027a*/ 	.byte	0x3f
	.zero		1


	//   ....[31]....
        /*027c*/ 	.word	0x00008320
        /*0280*/ 	.word	0x00000006
        /*0284*/ 	.word	0x00000000
        /*0288*/ 	.short	0x010a
        /*028a*/ 	.byte	0x3f
	.zero		1


	//----- nvinfo : EIATTR_NUM_MBARRIERS
	.align		4
.L_35:
        /*028c*/ 	.byte	0x03, 0x38
        /*028e*/ 	.short	0x000c


	//----- nvinfo : EIATTR_EXIT_INSTR_OFFSETS
	.align		4
        /*0290*/ 	.byte	0x04, 0x1c
        /*0292*/ 	.short	(.L_37 - .L_36)


	//   ....[0]....
.L_36:
        /*0294*/ 	.word	0x00000a10


	//   ....[1]....
        /*0298*/ 	.word	0x00001220


	//   ....[2]....
        /*029c*/ 	.word	0x00006890


	//   ....[3]....
        /*02a0*/ 	.word	0x00006df0


	//   ....[4]....
        /*02a4*/ 	.word	0x00008030


	//----- nvinfo : EIATTR_MAX_THREADS
	.align		4
.L_37:
        /*02a8*/ 	.byte	0x04, 0x05
        /*02aa*/ 	.short	(.L_39 - .L_38)
.L_38:
        /*02ac*/ 	.word	0x00000180
        /*02b0*/ 	.word	0x00000001
        /*02b4*/ 	.word	0x00000001


	//----- nvinfo : EIATTR_CRS_STACK_SIZE
	.align		4
.L_39:
        /*02b8*/ 	.byte	0x04, 0x1e
        /*02ba*/ 	.short	(.L_41 - .L_40)
.L_40:
        /*02bc*/ 	.word	0x00000000


	//----- nvinfo : EIATTR_CBANK_PARAM_SIZE
	.align		4
.L_41:
        /*02c0*/ 	.byte	0x03, 0x19
        /*02c2*/ 	.short	0x0470


	//----- nvinfo : EIATTR_PARAM_CBANK
	.align		4
        /*02c4*/ 	.byte	0x04, 0x0a
        /*02c6*/ 	.short	(.L_43 - .L_42)
	.align		4
.L_42:
        /*02c8*/ 	.word	index@(.nv.constant0._ZN7cutlass13device_kernelINS_4gemm6kernel13GemmUniversalIN4cute5tupleIJiiiiEEENS1_10collective13CollectiveMmaINS1_34MainloopSm90TmaGmmaWarpSpecializedILi5ENS5_IJNS4_1CILi4EEENSA_ILi2EEENSA_ILi1EEEEEENS1_35KernelTmaWarpSpecializedCooperativeEEENS5_IJNSA_ILi128EEESH_NSA_ILi64EEEEEENS_6half_tENS5_IJlSD_lEEESK_NS5_IJSD_llEEENS4_8TiledMMAINS4_8MMA_AtomIJNS4_4SM904GMMA26MMA_64x128x16_F32F16F16_SSILNSQ_5MajorE0ELSS_1ELNSQ_7ScaleInE1ELST_1EEEEEENS4_6LayoutINS5_IJSC_SD_SD_EEENS5_IJSD_NSA_ILi0EEESY_EEEEENS5_IJNS4_10UnderscoreES11_S11_EEEEENS4_23SM90_TMA_LOAD_MULTICASTENS4_14ComposedLayoutINS4_7SwizzleILi3ELi4ELi3EEENS4_18smem_ptr_flag_bitsILi16EEENSW_INS5_IJNSA_ILi8EEESI_EEENS5_IJSI_SD_EEEEEEEvNS4_8identityES14_NS15_IS17_S19_NSW_INS5_IJSI_S1A_EEENS5_IJSD_SI_EEEEEEEvS1F_EENS_8epilogue10collective6detail29Sm90TmaWarpSpecializedAdapterINS1M_15DefaultEpilogueISK_SL_SL_NS1L_6thread17LinearCombinationISK_Li1EffLNS1Q_9ScaleType4KindE0ELNS_15FloatRoundStyleE2ESK_EENS1_15EpilogueDefaultEEEEEvvEEEEvNT_6ParamsE)
        /*02cc*/ 	.short	0x0210
        /*02ce*/ 	.short	0x0470


	//----- nvinfo : EIATTR_SW_WAR
	.align		4
.L_43:
        /*02d0*/ 	.byte	0x04, 0x36
        /*02d2*/ 	.short	(.L_45 - .L_44)
.L_44:
        /*02d4*/ 	.word	0x00000008
.L_45:


//--------------------- .nv.callgraph             --------------------------
	.section	.nv.callgraph,"",@"SHT_CUDA_CALLGRAPH"
	.align	4
	.sectionentsize	8
	.align		4
        /*0000*/ 	.word	0x00000000
	.align		4
        /*0004*/ 	.word	0xffffffff
	.align		4
        /*0008*/ 	.word	index@(_ZN7cutlass13device_kernelINS_4gemm6kernel13GemmUniversalIN4cute5tupleIJiiiiEEENS1_10collective13CollectiveMmaINS1_34MainloopSm90TmaGmmaWarpSpecializedILi5ENS5_IJNS4_1CILi4EEENSA_ILi2EEENSA_ILi1EEEEEENS1_35KernelTmaWarpSpecializedCooperativeEEENS5_IJNSA_ILi128EEESH_NSA_ILi64EEEEEENS_6half_tENS5_IJlSD_lEEESK_NS5_IJSD_llEEENS4_8TiledMMAINS4_8MMA_AtomIJNS4_4SM904GMMA26MMA_64x128x16_F32F16F16_SSILNSQ_5MajorE0ELSS_1ELNSQ_7ScaleInE1ELST_1EEEEEENS4_6LayoutINS5_IJSC_SD_SD_EEENS5_IJSD_NSA_ILi0EEESY_EEEEENS5_IJNS4_10UnderscoreES11_S11_EEEEENS4_23SM90_TMA_LOAD_MULTICASTENS4_14ComposedLayoutINS4_7SwizzleILi3ELi4ELi3EEENS4_18smem_ptr_flag_bitsILi16EEENSW_INS5_IJNSA_ILi8EEESI_EEENS5_IJSI_SD_EEEEEEEvNS4_8identityES14_NS15_IS17_S19_NSW_INS5_IJSI_S1A_EEENS5_IJSD_SI_EEEEEEEvS1F_EENS_8epilogue10collective6detail29Sm90TmaWarpSpecializedAdapterINS1M_15DefaultEpilogueISK_SL_SL_NS1L_6thread17LinearCombinationISK_Li1EffLNS1Q_9ScaleType4KindE0ELNS_15FloatRoundStyleE2ESK_EENS1_15EpilogueDefaultEEEEEvvEEEEvNT_6ParamsE)
	.align		4
        /*000c*/ 	.word	index@(__assertfail)
	.align		4
        /*0010*/ 	.word	0x00000000
	.align		4
        /*0014*/ 	.word	0xfffffffe
	.align		4
        /*0018*/ 	.word	0x00000000
	.align		4
        /*001c*/ 	.word	0xfffffffd
	.align		4
        /*0020*/ 	.word	0x00000000
	.align		4
        /*0024*/ 	.word	0xfffffffc


//--------------------- .nv.constant4             --------------------------
	.section	.nv.constant4,"a",@progbits
	.align	8
	.align		8
.nv.constant4:
        /*0000*/ 	.dword	__assertfail
	.align		8
        /*0008*/ 	.dword	__unnamed_1
	.align		8
        /*0010*/ 	.dword	_ZN40_INTERNAL_97896aac_4_k_cu_e863734c_233284cuda3std3__45__cpo5beginE
	.align		8
        /*0018*/ 	.dword	_ZN40_INTERNAL_97896aac_4_k_cu_e863734c_233284cuda3std3__45__cpo3endE
	.align		8
        /*0020*/ 	.dword	_ZN40_INTERNAL_97896aac_4_k_cu_e863734c_233284cuda3std3__45__cpo6cbeginE
	.align		8
        /*0028*/ 	.dword	_ZN40_INTERNAL_97896aac_4_k_cu_e863734c_233284cuda3std3__45__cpo4cendE
	.align		8
        /*0030*/ 	.dword	_ZN40_INTERNAL_97896aac_4_k_cu_e863734c_233284cuda3std3__442_GLOBAL__N__97896aac_4_k_cu_e863734c_233286ignoreE
	.align		8
        /*0038*/ 	.dword	_ZN40_INTERNAL_97896aac_4_k_cu_e863734c_233284cuda3std3__419piecewise_constructE
	.align		8
        /*0040*/ 	.dword	_ZN40_INTERNAL_97896aac_4_k_cu_e863734c_233284cuda3std3__48in_placeE
	.align		8
        /*0048*/ 	.dword	_ZN40_INTERNAL_97896aac_4_k_cu_e863734c_233284cuda3std6ranges3__45__cpo4swapE
	.align		8
        /*0050*/ 	.dword	_ZN40_INTERNAL_97896aac_4_k_cu_e863734c_233284cuda3std6ranges3__45__cpo9iter_moveE
	.align		8
        /*0058*/ 	.dword	_ZN40_INTERNAL_97896aac_4_k_cu_e863734c_233284cute7productE
	.align		8
        /*0060*/ 	.dword	_ZN40_INTERNAL_97896aac_4_k_cu_e863734c_233284cute1_E
	.align		8
        /*0068*/ 	.dword	$str$22
	.align		8
        /*0070*/ 	.dword	$str$23


//--------------------- .text._ZN7cutlass13device_kernelINS_4gemm6kernel13GemmUniversalIN4cute5tupleIJiiiiEEENS1_10collective13CollectiveMmaINS1_34MainloopSm90TmaGmmaWarpSpecializedILi5ENS5_IJNS4_1CILi4EEENSA_ILi2EEENSA_ILi1EEEEEENS1_35KernelTmaWarpSpecializedCooperativeEEENS5_IJNSA_ILi128EEESH_NSA_ILi64EEEEEENS_6half_tENS5_IJlSD_lEEESK_NS5_IJSD_llEEENS4_8TiledMMAINS4_8MMA_AtomIJNS4_4SM904GMMA26MMA_64x128x16_F32F16F16_SSILNSQ_5MajorE0ELSS_1ELNSQ_7ScaleInE1ELST_1EEEEEENS4_6LayoutINS5_IJSC_SD_SD_EEENS5_IJSD_NSA_ILi0EEESY_EEEEENS5_IJNS4_10UnderscoreES11_S11_EEEEENS4_23SM90_TMA_LOAD_MULTICASTENS4_14ComposedLayoutINS4_7SwizzleILi3ELi4ELi3EEENS4_18smem_ptr_flag_bitsILi16EEENSW_INS5_IJNSA_ILi8EEESI_EEENS5_IJSI_SD_EEEEEEEvNS4_8identityES14_NS15_IS17_S19_NSW_INS5_IJSI_S1A_EEENS5_IJSD_SI_EEEEEEEvS1F_EENS_8epilogue10collective6detail29Sm90TmaWarpSpecializedAdapterINS1M_15DefaultEpilogueISK_SL_SL_NS1L_6thread17LinearCombinationISK_Li1EffLNS1Q_9ScaleType4KindE0ELNS_15FloatRoundStyleE2ESK_EENS1_15EpilogueDefaultEEEEEvvEEEEvNT_6ParamsE --------------------------
	.section	.text._ZN7cutlass13device_kernelINS_4gemm6kernel13GemmUniversalIN4cute5tupleIJiiiiEEENS1_10collective13CollectiveMmaINS1_34MainloopSm90TmaGmmaWarpSpecializedILi5ENS5_IJNS4_1CILi4EEENSA_ILi2EEENSA_ILi1EEEEEENS1_35KernelTmaWarpSpecializedCooperativeEEENS5_IJNSA_ILi128EEESH_NSA_ILi64EEEEEENS_6half_tENS5_IJlSD_lEEESK_NS5_IJSD_llEEENS4_8TiledMMAINS4_8MMA_AtomIJNS4_4SM904GMMA26MMA_64x128x16_F32F16F16_SSILNSQ_5MajorE0ELSS_1ELNSQ_7ScaleInE1ELST_1EEEEEENS4_6LayoutINS5_IJSC_SD_SD_EEENS5_IJSD_NSA_ILi0EEESY_EEEEENS5_IJNS4_10UnderscoreES11_S11_EEEEENS4_23SM90_TMA_LOAD_MULTICASTENS4_14ComposedLayoutINS4_7SwizzleILi3ELi4ELi3EEENS4_18smem_ptr_flag_bitsILi16EEENSW_INS5_IJNSA_ILi8EEESI_EEENS5_IJSI_SD_EEEEEEEvNS4_8identityES14_NS15_IS17_S19_NSW_INS5_IJSI_S1A_EEENS5_IJSD_SI_EEEEEEEvS1F_EENS_8epilogue10collective6detail29Sm90TmaWarpSpecializedAdapterINS1M_15DefaultEpilogueISK_SL_SL_NS1L_6thread17LinearCombinationISK_Li1EffLNS1Q_9ScaleType4KindE0ELNS_15FloatRoundStyleE2ESK_EENS1_15EpilogueDefaultEEEEEvvEEEEvNT_6ParamsE,"ax",@progbits
	.align	128
.text._ZN7cutlass13device_kernelINS_4gemm6kernel13GemmUniversalIN4cute5tupleIJiiiiEEENS1_10collective13CollectiveMmaINS1_34MainloopSm90TmaGmmaWarpSpecializedILi5ENS5_IJNS4_1CILi4EEENSA_ILi2EEENSA_ILi1EEEEEENS1_35KernelTmaWarpSpecializedCooperativeEEENS5_IJNSA_ILi128EEESH_NSA_ILi64EEEEEENS_6half_tENS5_IJlSD_lEEESK_NS5_IJSD_llEEENS4_8TiledMMAINS4_8MMA_AtomIJNS4_4SM904GMMA26MMA_64x128x16_F32F16F16_SSILNSQ_5MajorE0ELSS_1ELNSQ_7ScaleInE1ELST_1EEEEEENS4_6LayoutINS5_IJSC_SD_SD_EEENS5_IJSD_NSA_ILi0EEESY_EEEEENS5_IJNS4_10UnderscoreES11_S11_EEEEENS4_23SM90_TMA_LOAD_MULTICASTENS4_14ComposedLayoutINS4_7SwizzleILi3ELi4ELi3EEENS4_18smem_ptr_flag_bitsILi16EEENSW_INS5_IJNSA_ILi8EEESI_EEENS5_IJSI_SD_EEEEEEEvNS4_8identityES14_NS15_IS17_S19_NSW_INS5_IJSI_S1A_EEENS5_IJSD_SI_EEEEEEEvS1F_EENS_8epilogue10collective6detail29Sm90TmaWarpSpecializedAdapterINS1M_15DefaultEpilogueISK_SL_SL_NS1L_6thread17LinearCombinationISK_Li1EffLNS1Q_9ScaleType4KindE0ELNS_15FloatRoundStyleE2ESK_EENS1_15EpilogueDefaultEEEEEvvEEEEvNT_6ParamsE:
        .type           _ZN7cutlass13device_kernelINS_4gemm6kernel13GemmUniversalIN4cute5tupleIJiiiiEEENS1_10collective13CollectiveMmaINS1_34MainloopSm90TmaGmmaWarpSpecializedILi5ENS5_IJNS4_1CILi4EEENSA_ILi2EEENSA_ILi1EEEEEENS1_35KernelTmaWarpSpecializedCooperativeEEENS5_IJNSA_ILi128EEESH_NSA_ILi64EEEEEENS_6half_tENS5_IJlSD_lEEESK_NS5_IJSD_llEEENS4_8TiledMMAINS4_8MMA_AtomIJNS4_4SM904GMMA26MMA_64x128x16_F32F16F16_SSILNSQ_5MajorE0ELSS_1ELNSQ_7ScaleInE1ELST_1EEEEEENS4_6LayoutINS5_IJSC_SD_SD_EEENS5_IJSD_NSA_ILi0EEESY_EEEEENS5_IJNS4_10UnderscoreES11_S11_EEEEENS4_23SM90_TMA_LOAD_MULTICASTENS4_14ComposedLayoutINS4_7SwizzleILi3ELi4ELi3EEENS4_18smem_ptr_flag_bitsILi16EEENSW_INS5_IJNSA_ILi8EEESI_EEENS5_IJSI_SD_EEEEEEEvNS4_8identityES14_NS15_IS17_S19_NSW_INS5_IJSI_S1A_EEENS5_IJSD_SI_EEEEEEEvS1F_EENS_8epilogue10collective6detail29Sm90TmaWarpSpecializedAdapterINS1M_15DefaultEpilogueISK_SL_SL_NS1L_6thread17LinearCombinationISK_Li1EffLNS1Q_9ScaleType4KindE0ELNS_15FloatRoundStyleE2ESK_EENS1_15EpilogueDefaultEEEEEvvEEEEvNT_6ParamsE,@function
        .size           _ZN7cutlass13device_kernelINS_4gemm6kernel13GemmUniversalIN4cute5tupleIJiiiiEEENS1_10collective13CollectiveMmaINS1_34MainloopSm90TmaGmmaWarpSpecializedILi5ENS5_IJNS4_1CILi4EEENSA_ILi2EEENSA_ILi1EEEEEENS1_35KernelTmaWarpSpecializedCooperativeEEENS5_IJNSA_ILi128EEESH_NSA_ILi64EEEEEENS_6half_tENS5_IJlSD_lEEESK_NS5_IJSD_llEEENS4_8TiledMMAINS4_8MMA_AtomIJNS4_4SM904GMMA26MMA_64x128x16_F32F16F16_SSILNSQ_5MajorE0ELSS_1ELNSQ_7ScaleInE1ELST_1EEEEEENS4_6LayoutINS5_IJSC_SD_SD_EEENS5_IJSD_NSA_ILi0EEESY_EEEEENS5_IJNS4_10UnderscoreES11_S11_EEEEENS4_23SM90_TMA_LOAD_MULTICASTENS4_14ComposedLayoutINS4_7SwizzleILi3ELi4ELi3EEENS4_18smem_ptr_flag_bitsILi16EEENSW_INS5_IJNSA_ILi8EEESI_EEENS5_IJSI_SD_EEEEEEEvNS4_8identityES14_NS15_IS17_S19_NSW_INS5_IJSI_S1A_EEENS5_IJSD_SI_EEEEEEEvS1F_EENS_8epilogue10collective6detail29Sm90TmaWarpSpecializedAdapterINS1M_15DefaultEpilogueISK_SL_SL_NS1L_6thread17LinearCombinationISK_Li1EffLNS1Q_9ScaleType4KindE0ELNS_15FloatRoundStyleE2ESK_EENS1_15EpilogueDefaultEEEEEvvEEEEvNT_6ParamsE,(.L_x_199 - _ZN7cutlass13device_kernelINS_4gemm6kernel13GemmUniversalIN4cute5tupleIJiiiiEEENS1_10collective13CollectiveMmaINS1_34MainloopSm90TmaGmmaWarpSpecializedILi5ENS5_IJNS4_1CILi4EEENSA_ILi2EEENSA_ILi1EEEEEENS1_35KernelTmaWarpSpecializedCooperativeEEENS5_IJNSA_ILi128EEESH_NSA_ILi64EEEEEENS_6half_tENS5_IJlSD_lEEESK_NS5_IJSD_llEEENS4_8TiledMMAINS4_8MMA_AtomIJNS4_4SM904GMMA26MMA_64x128x16_F32F16F16_SSILNSQ_5MajorE0ELSS_1ELNSQ_7ScaleInE1ELST_1EEEEEENS4_6LayoutINS5_IJSC_SD_SD_EEENS5_IJSD_NSA_ILi0EEESY_EEEEENS5_IJNS4_10UnderscoreES11_S11_EEEEENS4_23SM90_TMA_LOAD_MULTICASTENS4_14ComposedLayoutINS4_7SwizzleILi3ELi4ELi3EEENS4_18smem_ptr_flag_bitsILi16EEENSW_INS5_IJNSA_ILi8EEESI_EEENS5_IJSI_SD_EEEEEEEvNS4_8identityES14_NS15_IS17_S19_NSW_INS5_IJSI_S1A_EEENS5_IJSD_SI_EEEEEEEvS1F_EENS_8epilogue10collective6detail29Sm90TmaWarpSpecializedAdapterINS1M_15DefaultEpilogueISK_SL_SL_NS1L_6thread17LinearCombinationISK_Li1EffLNS1Q_9ScaleType4KindE0ELNS_15FloatRoundStyleE2ESK_EENS1_15EpilogueDefaultEEEEEvvEEEEvNT_6ParamsE)
        .other          _ZN7cutlass13device_kernelINS_4gemm6kernel13GemmUniversalIN4cute5tupleIJiiiiEEENS1_10collective13CollectiveMmaINS1_34MainloopSm90TmaGmmaWarpSpecializedILi5ENS5_IJNS4_1CILi4EEENSA_ILi2EEENSA_ILi1EEEEEENS1_35KernelTmaWarpSpecializedCooperativeEEENS5_IJNSA_ILi128EEESH_NSA_ILi64EEEEEENS_6half_tENS5_IJlSD_lEEESK_NS5_IJSD_llEEENS4_8TiledMMAINS4_8MMA_AtomIJNS4_4SM904GMMA26MMA_64x128x16_F32F16F16_SSILNSQ_5MajorE0ELSS_1ELNSQ_7ScaleInE1ELST_1EEEEEENS4_6LayoutINS5_IJSC_SD_SD_EEENS5_IJSD_NSA_ILi0EEESY_EEEEENS5_IJNS4_10UnderscoreES11_S11_EEEEENS4_23SM90_TMA_LOAD_MULTICASTENS4_14ComposedLayoutINS4_7SwizzleILi3ELi4ELi3EEENS4_18smem_ptr_flag_bitsILi16EEENSW_INS5_IJNSA_ILi8EEESI_EEENS5_IJSI_SD_EEEEEEEvNS4_8identityES14_NS15_IS17_S19_NSW_INS5_IJSI_S1A_EEENS5_IJSD_SI_EEEEEEEvS1F_EENS_8epilogue10collective6detail29Sm90TmaWarpSpecializedAdapterINS1M_15DefaultEpilogueISK_SL_SL_NS1L_6thread17LinearCombinationISK_Li1EffLNS1Q_9ScaleType4KindE0ELNS_15FloatRoundStyleE2ESK_EENS1_15EpilogueDefaultEEEEEvvEEEEvNT_6ParamsE,@"STO_CUDA_ENTRY STV_DEFAULT"
_ZN7cutlass13device_kernelINS_4gemm6kernel13GemmUniversalIN4cute5tupleIJiiiiEEENS1_10collective13CollectiveMmaINS1_34MainloopSm90TmaGmmaWarpSpecializedILi5ENS5_IJNS4_1CILi4EEENSA_ILi2EEENSA_ILi1EEEEEENS1_35KernelTmaWarpSpecializedCooperativeEEENS5_IJNSA_ILi128EEESH_NSA_ILi64EEEEEENS_6half_tENS5_IJlSD_lEEESK_NS5_IJSD_llEEENS4_8TiledMMAINS4_8MMA_AtomIJNS4_4SM904GMMA26MMA_64x128x16_F32F16F16_SSILNSQ_5MajorE0ELSS_1ELNSQ_7ScaleInE1ELST_1EEEEEENS4_6LayoutINS5_IJSC_SD_SD_EEENS5_IJSD_NSA_ILi0EEESY_EEEEENS5_IJNS4_10UnderscoreES11_S11_EEEEENS4_23SM90_TMA_LOAD_MULTICASTENS4_14ComposedLayoutINS4_7SwizzleILi3ELi4ELi3EEENS4_18smem_ptr_flag_bitsILi16EEENSW_INS5_IJNSA_ILi8EEESI_EEENS5_IJSI_SD_EEEEEEEvNS4_8identityES14_NS15_IS17_S19_NSW_INS5_IJSI_S1A_EEENS5_IJSD_SI_EEEEEEEvS1F_EENS_8epilogue10collective6detail29Sm90TmaWarpSpecializedAdapterINS1M_15DefaultEpilogueISK_SL_SL_NS1L_6thread17LinearCombinationISK_Li1EffLNS1Q_9ScaleType4KindE0ELNS_15FloatRoundStyleE2ESK_EENS1_15EpilogueDefaultEEEEEvvEEEEvNT_6ParamsE:
[----:B------:R-:W0:Y:S01]  /*0000*/  LDC R1, c[0x0][0x28] ;  /* 0x00000a00ff017b82 */ /* 0x000e220000000800 */
[----:B------:R-:W1:Y:S01]  /*0010*/  S2R R95, SR_TID.X ;  /* 0x00000000005f7919 */ /* 0x000e620000002100 */
[----:B------:R-:W-:Y:S01]  /*0020*/  ELECT P0, URZ, PT ;  /* 0x00000000003f782f */ /* 0x000fe20003800000 */
[----:B------:R-:W-:Y:S01]  /*0030*/  BSSY B0, `(.L_x_0) ;  /* 0x000000f000007945 */ /* 0x000fe20003800000 */
[--C-:B-1----:R-:W-:Y:S02]  /*0040*/  SHF.R.U32.HI R0, RZ, 0x5, R95.reuse ;  /* 0x00000005ff007819 */ /* 0x102fe4000001165f */
[----:B------:R-:W-:-:S03]  /*0050*/  SHF.R.U32.HI R7, RZ, 0x7, R95 ;  /* 0x00000007ff077819 */ /* 0x000fc6000001165f */
[----:B------:R-:W1:Y:S04]  /*0060*/  SHFL.IDX PT, R3, R0, RZ, 0x1f ;  /* 0x00001fff00037589 */ /* 0x000e6800000e0000 */
[----:B------:R2:W3:Y:S01]  /*0070*/  SHFL.IDX PT, R2, R7, RZ, 0x1f ;  /* 0x00001fff07027589 */ /* 0x0004e200000e0000 */
[----:B-1----:R-:W-:-:S13]  /*0080*/  ISETP.NE.OR P0, PT, R3, RZ, !P0 ;  /* 0x000000ff0300720c */ /* 0x002fda0004705670 */
[----:B0-23--:R-:W-:Y:S05]  /*0090*/  @P0 BRA `(.L_x_1) ;  /* 0x0000000000200947 */ /* 0x00dfea0003800000 */
[----:B------:R-:W-:Y:S02]  /*00a0*/  ULDC.64 UR4, c[0x0][0x198] ;  /* 0x0000660000047ab9 */ /* 0x000fe40000000a00 */
[----:B------:R-:W-:Y:S02]  /*00b0*/  UIADD3 UR6, UP0, UR4, 0xf0, URZ ;  /* 0x000000f004067890 */ /* 0x000fe4000ff1e03f */
[----:B------:R-:W-:Y:S02]  /*00c0*/  UIADD3 UR4, UP1, UR4, 0x1f0, URZ ;  /* 0x000001f004047890 */ /* 0x000fe4000ff3e03f */
[----:B------:R-:W-:Y:S02]  /*00d0*/  UIADD3.X UR7, URZ, UR5, URZ, UP0, !UPT ;  /* 0x000000053f077290 */ /* 0x000fe400087fe43f */
[----:B------:R-:W-:-:S07]  /*00e0*/  UIADD3.X UR5, URZ, UR5, URZ, UP1, !UPT ;  /* 0x000000053f057290 */ /* 0x000fce0008ffe43f */
[----:B------:R0:W-:Y:S02]  /*00f0*/  UTMACCTL.PF [UR6] ;  /* 0x00000000060079b9 */ /* 0x0001e40008040000 */
[----:B------:R0:W-:Y:S02]  /*0100*/  UTMACCTL.PF [UR4] ;  /* 0x00000000040079b9 */ /* 0x0001e40008040000 */
[----:B0-----:R-:W-:Y:S01]  /*0110*/  NOP ;  /* 0x0000000000007918 */ /* 0x001fe20000000000 */
.L_x_1:
[----:B------:R-:W-:Y:S05]  /*0120*/  BSYNC B0 ;  /* 0x0000000000007941 */ /* 0x000fea0003800000 */
.L_x_0:
[----:B------:R-:W0:Y:S01]  /*0130*/  SHFL.IDX PT, R5, R0, RZ, 0x1f ;  /* 0x00001fff00057589 */ /* 0x000e2200000e0000 */
[----:B------:R-:W-:-:S04]  /*0140*/  SHF.R.S32.HI R4, RZ, 0x1f, R95 ;  /* 0x0000001fff047819 */ /* 0x000fc8000001145f */
[----:B------:R-:W-:Y:S02]  /*0150*/  LEA.HI R4, R4, R95, RZ, 0x7 ;  /* 0x0000005f04047211 */ /* 0x000fe400078f38ff */
[----:B0-----:R-:W-:-:S13]  /*0160*/  ISETP.NE.AND P0, PT, R5, RZ, PT ;  /* 0x000000ff0500720c */ /* 0x001fda0003f05270 */
[----:B------:R-:W-:Y:S05]  /*0170*/  @P0 BRA `(.L_x_2) ;  /* 0x0000000000600947 */ /* 0x000fea0003800000 */
[----:B------:R-:W0:Y:S01]  /*0180*/  S2UR UR8, SR_CgaCtaId ;  /* 0x00000000000879c3 */ /* 0x000e220000008800 */
[----:B------:R-:W-:Y:S01]  /*0190*/  UMOV UR4, 0x400 ;  /* 0x0000040000047882 */ /* 0x000fe20000000000 */
[----:B------:R-:W-:Y:S01]  /*01a0*/  UMOV UR5, 0x1 ;  /* 0x0000000100057882 */ /* 0x000fe20000000000 */
[----:B------:R-:W-:Y:S01]  /*01b0*/  UMOV UR6, 0xa ;  /* 0x0000000a00067882 */ /* 0x000fe20000000000 */
[----:B------:R-:W-:Y:S01]  /*01c0*/  ELECT P0, URZ, PT ;  /* 0x00000000003f782f */ /* 0x000fe20003800000 */
[----:B------:R-:W-:-:S04]  /*01d0*/  UIADD3 UR6, -UR6, 0x100000, URZ ;  /* 0x0010000006067890 */ /* 0x000fc8000fffe13f */
[----:B------:R-:W-:Y:S02]  /*01e0*/  USHF.L.U32 UR7, UR6, 0xb, URZ ;  /* 0x0000000b06077899 */ /* 0x000fe4000800063f */
[----:B------:R-:W-:Y:S02]  /*01f0*/  USHF.L.U32 UR6, UR6, 0x1, URZ ;  /* 0x0000000106067899 */ /* 0x000fe4000800063f */
[----:B0-----:R-:W-:Y:S02]  /*0200*/  ULEA UR8, UR8, UR4, 0x18 ;  /* 0x0000000408087291 */ /* 0x001fe4000f8ec03f */
[----:B------:R-:W-:-:S04]  /*0210*/  UIADD3 UR4, -UR5, 0x100000, URZ ;  /* 0x0010000005047890 */ /* 0x000fc8000fffe13f */
[----:B------:R-:W-:Y:S02]  /*0220*/  USHF.L.U32 UR5, UR4, 0xb, URZ ;  /* 0x0000000b04057899 */ /* 0x000fe4000800063f */
[----:B------:R-:W-:Y:S01]  /*0230*/  USHF.L.U32 UR4, UR4, 0x1, URZ ;  /* 0x0000000104047899 */ /* 0x000fe2000800063f */
[----:B------:R-:W0:Y:S11]  /*0240*/  FENCE.VIEW.ASYNC.S ;  /* 0x00000000000073c6 */ /* 0x000e360000000000 */
[----:B0-----:R0:W1:Y:S01]  /*0250*/  SYNCS.EXCH.64 URZ, [UR8], UR4 ;  /* 0x00000004083f75b2 */ /* 0x0010620008000100 */
[----:B------:R0:W2:Y:S01]  /*0260*/  SYNCS.EXCH.64 URZ, [UR8+0x28], UR6 ;  /* 0x00002806083f75b2 */ /* 0x0000a20008000100 */
[----:B------:R0:W3:Y:S01]  /*0270*/  SYNCS.EXCH.64 URZ, [UR8+0x8], UR4 ;  /* 0x00000804083f75b2 */ /* 0x0000e20008000100 */
[----:B------:R0:W4:Y:S01]  /*0280*/  SYNCS.EXCH.64 URZ, [UR8+0x30], UR6 ;  /* 0x00003006083f75b2 */ /* 0x0001220008000100 */
[----:B------:R0:W0:Y:S01]  /*0290*/  SYNCS.EXCH.64 URZ, [UR8+0x10], UR4 ;  /* 0x00001004083f75b2 */ /* 0x0000220008000100 */
[----:B------:R0:W0:Y:S01]  /*02a0*/  SYNCS.EXCH.64 URZ, [UR8+0x38], UR6 ;  /* 0x00003806083f75b2 */ /* 0x0000220008000100 */
[----:B------:R0:W0:Y:S01]  /*02b0*/  SYNCS.EXCH.64 URZ, [UR8+0x18], UR4 ;  /* 0x00001804083f75b2 */ /* 0x0000220008000100 */
[----:B------:R0:W0:Y:S01]  /*02c0*/  SYNCS.EXCH.64 URZ, [UR8+0x40], UR6 ;  /* 0x00004006083f75b2 */ /* 0x0000220008000100 */
[----:B------:R0:W0:Y:S01]  /*02d0*/  SYNCS.EXCH.64 URZ, [UR8+0x20], UR4 ;  /* 0x00002004083f75b2 */ /* 0x0000220008000100 */
[----:B------:R0:W0:Y:S01]  /*02e0*/  SYNCS.EXCH.64 URZ, [UR8+0x48], UR6 ;  /* 0x00004806083f75b2 */ /* 0x0000220008000100 */
[----:B------:R-:W-:Y:S01]  /*02f0*/  NOP ;  /* 0x0000000000007918 */ /* 0x000fe20000000000 */
.L_x_2:
[----:B0-----:R-:W0:Y:S01]  /*0300*/  S2UR UR8, SR_CTAID.X ;  /* 0x00000000000879c3 */ /* 0x001e220000002500 */
[----:B------:R-:W-:Y:S01]  /*0310*/  LOP3.LUT R4, R4, 0xffffff80, RZ, 0xc0, !PT ;  /* 0xffffff8004047812 */ /* 0x000fe200078ec0ff */
[----:B------:R-:W5:Y:S01]  /*0320*/  SHFL.IDX PT, R0, R0, RZ, 0x1f ;  /* 0x00001fff00007589 */ /* 0x000f6200000e0000 */
[----:B------:R-:W-:Y:S01]  /*0330*/  SHF.R.S32.HI R10, RZ, 0x1f, R5 ;  /* 0x0000001fff0a7819 */ /* 0x000fe20000011405 */
[----:B------:R-:W-:Y:S01]  /*0340*/  ULDC UR4, c[0x0][0x150] ;  /* 0x0000540000047ab9 */ /* 0x000fe20000000800 */
[----:B------:R-:W-:Y:S01]  /*0350*/  ELECT P0, URZ, PT ;  /* 0x00000000003f782f */ /* 0x000fe20003800000 */
[----:B------:R-:W-:Y:S01]  /*0360*/  IMAD.IADD R8, R95, 0x1, -R4 ;  /* 0x000000015f087824 */ /* 0x000fe200078e0a04 */
[----:B------:R-:W-:Y:S01]  /*0370*/  LEA.HI R10, R10, R5, RZ, 0x2 ;  /* 0x000000050a0a7211 */ /* 0x000fe200078f10ff */
[----:B------:R-:W1:Y:S01]  /*0380*/  S2R R4, SR_CTAID.Y ;  /* 0x0000000000047919 */ /* 0x000e620000002600 */
[----:B------:R-:W2:Y:S01]  /*0390*/  LDC R12, c[0x0][0x144] ;  /* 0x00005100ff0c7b82 */ /* 0x000ea20000000800 */
[----:B------:R-:W-:Y:S01]  /*03a0*/  NOP ;  /* 0x0000000000007918 */ /* 0x000fe20000000000 */
[----:B------:R-:W-:Y:S01]  /*03b0*/  SHF.R.S32.HI R9, RZ, 0x1f, R8 ;  /* 0x0000001fff097819 */ /* 0x000fe20000011408 */
[----:B------:R-:W-:Y:S01]  /*03c0*/  NOP ;  /* 0x0000000000007918 */ /* 0x000fe20000000000 */
[----:B------:R-:W-:Y:S01]  /*03d0*/  LOP3.LUT R10, R10, 0x3ffffffc, RZ, 0xc0, !PT ;  /* 0x3ffffffc0a0a7812 */ /* 0x000fe200078ec0ff */
[----:B------:R-:W-:Y:S01]  /*03e0*/  IMAD.MOV.U32 R22, RZ, RZ, 0x1 ;  /* 0x00000001ff167424 */ /* 0x000fe200078e00ff */
[----:B------:R-:W-:-:S02]  /*03f0*/  LEA.HI R9, R9, R8, RZ, 0x3 ;  /* 0x0000000809097211 */ /* 0x000fc400078f18ff */
[----:B------:R-:W3:Y:S01]  /*0400*/  LDC R13, c[0x0][0x140] ;  /* 0x00005000ff0d7b82 */ /* 0x000ee20000000800 */
[----:B------:R-:W-:Y:S01]  /*0410*/  IMAD.IADD R10, R5, 0x1, -R10 ;  /* 0x00000001050a7824 */ /* 0x000fe200078e0a0a */
[--C-:B------:R-:W-:Y:S02]  /*0420*/  SHF.R.S32.HI R6, RZ, 0x3, R9.reuse ;  /* 0x00000003ff067819 */ /* 0x100fe40000011409 */
[----:B------:R-:W-:Y:S02]  /*0430*/  SHF.R.S32.HI R9, RZ, 0x1f, R9 ;  /* 0x0000001fff097819 */ /* 0x000fe40000011409 */
[----:B------:R-:W-:Y:S02]  /*0440*/  ISETP.NE.AND P3, PT, R2, RZ, PT ;  /* 0x000000ff0200720c */ /* 0x000fe40003f65270 */
[----:B0-----:R-:W-:Y:S02]  /*0450*/  I2FP.F32.U32 R11, UR8 ;  /* 0x00000008000b7c45 */ /* 0x001fe40008201000 */
[----:B------:R-:W-:-:S02]  /*0460*/  LEA.HI R9, R9, R6, RZ, 0x2 ;  /* 0x0000000609097211 */ /* 0x000fc400078f10ff */
[----:B-----5:R-:W-:Y:S01]  /*0470*/  ISETP.NE.OR P0, PT, R0, RZ, !P0 ;  /* 0x000000ff0000720c */ /* 0x020fe20004705670 */
[----:B------:R-:W-:Y:S01]  /*0480*/  FMUL R11, R11, UR4 ;  /* 0x000000040b0b7c20 */ /* 0x000fe20008400000 */
[----:B------:R-:W-:Y:S01]  /*0490*/  LOP3.LUT R9, R9, 0xfffffffc, RZ, 0xc0, !PT ;  /* 0xfffffffc09097812 */ /* 0x000fe200078ec0ff */
[----:B------:R-:W-:Y:S01]  /*04a0*/  ULDC UR4, c[0x0][0x154] ;  /* 0x0000550000047ab9 */ /* 0x000fe20000000800 */
[----:B------:R-:W-:-:S03]  /*04b0*/  SHF.R.S32.HI R0, RZ, 0x1f, R3 ;  /* 0x0000001fff007819 */ /* 0x000fc60000011403 */
[----:B------:R-:W0:Y:S01]  /*04c0*/  F2I.U32.TRUNC.NTZ R11, R11 ;  /* 0x0000000b000b7305 */ /* 0x000e22000020f000 */
[----:B------:R-:W-:Y:S01]  /*04d0*/  IMAD.IADD R9, R6, 0x1, -R9 ;  /* 0x0000000106097824 */ /* 0x000fe200078e0a09 */
[----:B------:R-:W-:-:S03]  /*04e0*/  LEA.HI R0, R0, R3, RZ, 0x2 ;  /* 0x0000000300007211 */ /* 0x000fc600078f10ff */
[----:B------:R-:W-:Y:S01]  /*04f0*/  IMAD R10, R10, 0x4, R9 ;  /* 0x000000040a0a7824 */ /* 0x000fe200078e0209 */
[----:B------:R-:W-:Y:S01]  /*0500*/  VOTEU.ALL UP0, P0 ;  /* 0x00000000003f7886 */ /* 0x000fe20000000000 */
[----:B------:R-:W-:Y:S01]  /*0510*/  LOP3.LUT R0, R0, 0xfffffffc, RZ, 0xc0, !PT ;  /* 0xfffffffc00007812 */ /* 0x000fe200078ec0ff */
[----:B------:R-:W-:Y:S01]  /*0520*/  VOTEU.ALL UP1, P0 ;  /* 0x00000000003f7886 */ /* 0x000fe20000020000 */
[C---:B------:R-:W-:Y:S01]  /*0530*/  IMAD.SHL.U32 R19, R10.reuse, 0x4, RZ ;  /* 0x000000040a137824 */ /* 0x040fe200078e00ff */
[----:B------:R-:W-:Y:S01]  /*0540*/  SHF.R.S32.HI R9, RZ, 0x1f, R10 ;  /* 0x0000001fff097819 */ /* 0x000fe2000001140a */
[----:B------:R-:W5:Y:S01]  /*0550*/  @!UP0 S2UR UR7, SR_CgaCtaId ;  /* 0x00000000000789c3 */ /* 0x000f620000008800 */
[----:B------:R-:W-:Y:S01]  /*0560*/  IMAD.IADD R3, R3, 0x1, -R0 ;  /* 0x0000000103037824 */ /* 0x000fe200078e0a00 */
[----:B------:R-:W-:Y:S01]  /*0570*/  @!UP0 UMOV UR6, 0x400 ;  /* 0x0000040000068882 */ /* 0x000fe20000000000 */
[----:B------:R-:W-:Y:S01]  /*0580*/  LEA.HI R9, R9, R10, RZ, 0x2 ;  /* 0x0000000a09097211 */ /* 0x000fe200078f10ff */
[----:B0-----:R-:W-:Y:S01]  /*0590*/  IMAD.MOV R15, RZ, RZ, -R11 ;  /* 0x000000ffff0f7224 */ /* 0x001fe200078e0a0b */
[----:B------:R-:W-:-:S02]  /*05a0*/  LOP3.LUT R19, R10, 0xc, R19, 0x78, !PT ;  /* 0x0000000c0a137812 */ /* 0x000fc400078e7813 */
[----:B------:R-:W-:Y:S01]  /*05b0*/  LOP3.LUT R11, R9, 0xfffffffc, RZ, 0xc0, !PT ;  /* 0xfffffffc090b7812 */ /* 0x000fe200078ec0ff */
[----:B--2---:R-:W-:Y:S01]  /*05c0*/  IMAD R6, R12, R15, UR8 ;  /* 0x000000080c067e24 */ /* 0x004fe2000f8e020f */
[----:B-1----:R-:W-:Y:S01]  /*05d0*/  I2FP.F32.U32 R12, R4 ;  /* 0x00000004000c7245 */ /* 0x002fe20000201000 */
[----:B------:R-:W0:Y:S01]  /*05e0*/  LDC R9, c[0x0][0x148] ;  /* 0x00005200ff097b82 */ /* 0x000e220000000800 */
[----:B------:R-:W-:Y:S01]  /*05f0*/  ISETP.NE.AND P1, PT, R3, 0x3, PT ;  /* 0x000000030300780c */ /* 0x000fe20003f25270 */
[----:B------:R-:W-:Y:S01]  /*0600*/  IMAD.IADD R11, R10, 0x1, -R11 ;  /* 0x000000010a0b7824 */ /* 0x000fe200078e0a0b */
[----:B---3--:R-:W-:Y:S01]  /*0610*/  ISETP.EQ.U32.AND P2, PT, R13, 0x1, PT ;  /* 0x000000010d00780c */ /* 0x008fe20003f42070 */
[----:B------:R-:W-:Y:S01]  /*0620*/  FMUL R12, R12, UR4 ;  /* 0x000000040c0c7c20 */ /* 0x000fe20008400000 */
[----:B------:R-:W-:Y:S01]  /*0630*/  UMOV UR4, 0x20 ;  /* 0x0000002000047882 */ /* 0x000fe20000000000 */
[----:B------:R-:W-:Y:S01]  /*0640*/  ISETP.EQ.OR P1, PT, R3, RZ, !P1 ;  /* 0x000000ff0300720c */ /* 0x000fe20004f22670 */
[----:B------:R-:W-:-:S04]  /*0650*/  @!UP0 UIADD3 UR4, -UR4, 0x100000, URZ ;  /* 0x0010000004048890 */ /* 0x000fc8000fffe13f */
[----:B------:R-:W-:Y:S02]  /*0660*/  @!UP0 USHF.L.U32 UR5, UR4, 0xb, URZ ;  /* 0x0000000b04058899 */ /* 0x000fe4000800063f */
[----:B------:R-:W-:Y:S01]  /*0670*/  @!UP0 USHF.L.U32 UR4, UR4, 0x1, URZ ;  /* 0x0000000104048899 */ /* 0x000fe2000800063f */
[----:B------:R-:W-:Y:S01]  /*0680*/  ISETP.NE.AND P4, PT, R11, R6, PT ;  /* 0x000000060b00720c */ /* 0x000fe20003f85270 */
[----:B------:R-:W1:Y:S01]  /*0690*/  F2I.U32.TRUNC.NTZ R12, R12 ;  /* 0x0000000c000c7305 */ /* 0x000e62000020f000 */
[----:B------:R-:W-:Y:S01]  /*06a0*/  ISETP.EQ.AND P1, PT, R2, RZ, P1 ;  /* 0x000000ff0200720c */ /* 0x000fe20000f22270 */
[----:B-----5:R-:W-:-:S03]  /*06b0*/  @!UP0 ULEA UR6, UR7, UR6, 0x18 ;  /* 0x0000000607068291 */ /* 0x020fc6000f8ec03f */
[----:B------:R-:W-:Y:S01]  /*06c0*/  SEL R18, RZ, 0x1, !P1 ;  /* 0x00000001ff127807 */ /* 0x000fe20004800000 */
[----:B------:R-:W-:Y:S01]  /*06d0*/  VOTEU.ALL UP0, P0 ;  /* 0x00000000003f7886 */ /* 0x000fe20000000000 */
[----:B------:R-:W-:Y:S01]  /*06e0*/  LOP3.LUT P0, RZ, R8, 0x7, RZ, 0xc0, !PT ;  /* 0x0000000708ff7812 */ /* 0x000fe2000780c0ff */
[----:B------:R-:W-:-:S04]  /*06f0*/  VIADD R8, R2, 0xffffffff ;  /* 0xffffffff02087836 */ /* 0x000fc80000000000 */
[----:B------:R-:W-:Y:S02]  /*0700*/  @P4 SHF.R.S32.HI R0, RZ, 0x1f, R19 ;  /* 0x0000001fff004819 */ /* 0x000fe40000011413 */
[----:B------:R-:W-:Y:S01]  /*0710*/  ISETP.LT.U32.AND P0, PT, R19, 0x8, !P0 ;  /* 0x000000081300780c */ /* 0x000fe20004701070 */
[----:B-1----:R-:W-:Y:S01]  /*0720*/  IMAD.MOV R23, RZ, RZ, -R12 ;  /* 0x000000ffff177224 */ /* 0x002fe200078e0a0c */
[----:B------:R-:W-:Y:S01]  /*0730*/  @P4 LEA.HI R0, R0, R19, RZ, 0x2 ;  /* 0x0000001300004211 */ /* 0x000fe200078f10ff */
[----:B------:R-:W1:Y:S02]  /*0740*/  FENCE.VIEW.ASYNC.S ;  /* 0x00000000000073c6 */ /* 0x000e640000000000 */
[----:B-1----:R1:W2:Y:S01]  /*0750*/  @!UP0 SYNCS.EXCH.64 URZ, [UR6+0x60], UR4 ;  /* 0x00006004063f85b2 */ /* 0x0022a20008000100 */
[----:B------:R-:W-:Y:S01]  /*0760*/  ISETP.GE.U32.AND P6, PT, R8, 0x2, PT ;  /* 0x000000020800780c */ /* 0x000fe20003fc6070 */
[----:B0-----:R-:W-:Y:S01]  /*0770*/  IMAD R11, R9, R23, R4 ;  /* 0x00000017090b7224 */ /* 0x001fe200078e0204 */
[----:B------:R-:W-:-:S02]  /*0780*/  @P4 SHF.R.S32.HI R0, RZ, 0x2, R0 ;  /* 0x00000002ff004819 */ /* 0x000fc40000011400 */
[----:B------:R-:W-:Y:S02]  /*0790*/  SEL R18, R18, 0x2, P6 ;  /* 0x0000000212127807 */ /* 0x000fe40003000000 */
[----:B------:R-:W-:Y:S02]  /*07a0*/  @P4 ISETP.NE.AND P5, PT, R0, R11, PT ;  /* 0x0000000b0000420c */ /* 0x000fe40003fa5270 */
[----:B------:R-:W-:Y:S02]  /*07b0*/  SEL R11, RZ, 0x1, !P0 ;  /* 0x00000001ff0b7807 */ /* 0x000fe40004000000 */
[----:B------:R-:W-:Y:S02]  /*07c0*/  @P4 SEL R22, RZ, 0x1, P5 ;  /* 0x00000001ff164807 */ /* 0x000fe40002800000 */
[----:B------:R-:W-:Y:S02]  /*07d0*/  LOP3.LUT R0, R95, 0x7f, RZ, 0xc0, !PT ;  /* 0x0000007f5f007812 */ /* 0x000fe400078ec0ff */
[----:B------:R-:W-:Y:S01]  /*07e0*/  LOP3.LUT R22, R22, R11, RZ, 0xc0, !PT ;  /* 0x0000000b16167212 */ /* 0x000fe200078ec0ff */
[----:B------:R1:W0:Y:S01]  /*07f0*/  @!UP1 SYNCS.EXCH.64 URZ, [UR6+0x68], UR4 ;  /* 0x00006804063f95b2 */ /* 0x0002220008000100 */
[----:B------:R-:W-:Y:S01]  /*0800*/  NOP ;  /* 0x0000000000007918 */ /* 0x000fe20000000000 */
[----:B-12---:R-:W-:Y:S05]  /*0810*/  @!P2 BRA `(.L_x_3) ;  /* 0x000000000008a947 */ /* 0x006fea0003800000 */
[----:B0---4-:R-:W-:Y:S01]  /*0820*/  UCGABAR_ARV ;  /* 0x00000000000079c7 */ /* 0x011fe20008000000 */
[----:B------:R-:W-:Y:S05]  /*0830*/  BRA `(.L_x_4) ;  /* 0x0000000000047947 */ /* 0x000fea0003800000 */
.L_x_3:
[----:B0---4-:R-:W-:Y:S01]  /*0840*/  NOP ;  /* 0x0000000000007918 */ /* 0x011fe20000000000 */
.L_x_4:
[----:B------:R-:W0:Y:S01]  /*0850*/  LDC R2, c[0x0][0x65c] ;  /* 0x00019700ff027b82 */ /* 0x000e220000000800 */
[----:B------:R-:W-:Y:S02]  /*0860*/  IMAD.U32 R10, RZ, RZ, UR8 ;  /* 0x00000008ff0a7e24 */ /* 0x000fe4000f8e00ff */
[----:B------:R-:W-:Y:S01]  /*0870*/  IMAD.MOV.U32 R11, RZ, RZ, RZ ;  /* 0x000000ffff0b7224 */ /* 0x000fe200078e00ff */
[----:B0-----:R-:W-:-:S04]  /*0880*/  ISETP.NE.AND P1, PT, R2, 0x1, PT ;  /* 0x000000010200780c */ /* 0x001fc80003f25270 */
[----:B------:R-:W-:-:S09]  /*0890*/  P2R R5, PR, RZ, 0x2 ;  /* 0x00000002ff057803 */ /* 0x000fd20000000000 */
[----:B------:R-:W0:Y:S01]  /*08a0*/  @P1 LDC R17, c[0x0][0x10] ;  /* 0x00000400ff111b82 */ /* 0x000e220000000800 */
[----:B------:R-:W-:Y:S02]  /*08b0*/  @P1 IMAD.MOV.U32 R5, RZ, RZ, RZ ;  /* 0x000000ffff051224 */ /* 0x000fe400078e00ff */
[----:B------:R-:W-:-:S05]  /*08c0*/  @P1 IMAD.MOV.U32 R15, RZ, RZ, RZ ;  /* 0x000000ffff0f1224 */ /* 0x000fca00078e00ff */
[----:B------:R-:W1:Y:S01]  /*08d0*/  @!P1 LDC R13, c[0x0][0xc] ;  /* 0x00000300ff0d9b82 */ /* 0x000e620000000800 */
[----:B------:R-:W-:Y:S01]  /*08e0*/  ULDC UR4, c[0x0][0xc] ;  /* 0x0000030000047ab9 */ /* 0x000fe20000000800 */
[----:B------:R-:W-:Y:S01]  /*08f0*/  ULDC UR5, c[0x0][0x10] ;  /* 0x0000040000057ab9 */ /* 0x000fe20000000800 */
[----:B------:R-:W-:Y:S01]  /*0900*/  ULDC UR6, c[0x0][0x14] ;  /* 0x0000050000067ab9 */ /* 0x000fe20000000800 */
[----:B------:R-:W-:-:S04]  /*0910*/  UIMAD.WIDE.U32 UR4, UR4, UR5, URZ ;  /* 0x00000005040472a5 */ /* 0x000fc8000f8e003f */
[----:B------:R-:W-:Y:S02]  /*0920*/  UIMAD.WIDE.U32 UR36, UR4, UR6, URZ ;  /* 0x00000006042472a5 */ /* 0x000fe4000f8e003f */
[----:B------:R-:W-:-:S04]  /*0930*/  UIMAD UR42, UR5, UR6, URZ ;  /* 0x00000006052a72a4 */ /* 0x000fc8000f8e023f */
[----:B------:R-:W-:Y:S01]  /*0940*/  UIADD3 UR42, UR37, UR42, URZ ;  /* 0x0000002a252a7290 */ /* 0x000fe2000fffe03f */
[----:B0-----:R-:W-:-:S04]  /*0950*/  @P1 IMAD.WIDE.U32 R16, R17, UR8, R4 ;  /* 0x0000000811101c25 */ /* 0x001fc8000f8e0004 */
[----:B------:R-:W-:Y:S02]  /*0960*/  @P1 IMAD.IADD R17, R17, 0x1, R15 ;  /* 0x0000000111111824 */ /* 0x000fe400078e020f */
[----:B-1----:R-:W-:-:S04]  /*0970*/  @!P1 IMAD.WIDE.U32 R10, R4, R13, R10 ;  /* 0x0000000d040a9225 */ /* 0x002fc800078e000a */
[----:B------:R-:W-:Y:S02]  /*0980*/  @!P1 IMAD.MOV.U32 R16, RZ, RZ, R10 ;  /* 0x000000ffff109224 */ /* 0x000fe400078e000a */
[----:B------:R-:W-:Y:S01]  /*0990*/  @!P1 IMAD.MOV.U32 R17, RZ, RZ, R11 ;  /* 0x000000ffff119224 */ /* 0x000fe200078e000b */
[----:B------:R-:W-:Y:S06]  /*09a0*/  @!P2 BRA `(.L_x_5) ;  /* 0x00000000000ca947 */ /* 0x000fec0003800000 */
[----:B------:R-:W-:Y:S01]  /*09b0*/  UCGABAR_WAIT ;  /* 0x0000000000007dc7 */ /* 0x000fe20008000000 */
[----:B------:R-:W-:Y:S01]  /*09c0*/  CCTL.IVALL ;  /* 0x00000000ff00798f */ /* 0x000fe20002000000 */
[----:B------:R-:W-:Y:S05]  /*09d0*/  BRA `(.L_x_6) ;  /* 0x0000000000047947 */ /* 0x000fea0003800000 */
.L_x_5:
[----:B------:R-:W-:Y:S06]  /*09e0*/  BAR.SYNC.DEFER_BLOCKING 0x0 ;  /* 0x0000000000007b1d */ /* 0x000fec0000010000 */
.L_x_6:
[----:B------:R-:W-:Y:S05]  /*09f0*/  @!P3 BRA `(.L_x_7) ;  /* 0x0000005c00a8b947 */ /* 0x000fea0003800000 */
[----:B------:R-:W-:-:S13]  /*0a00*/  ISETP.GT.U32.AND P0, PT, R8, 0x1, PT ;  /* 0x000000010800780c */ /* 0x000fda0003f04070 */
[----:B------:R-:W-:Y:S05]  /*0a10*/  @P0 EXIT ;  /* 0x000000000000094d */ /* 0x000fea0003800000 */
[----:B------:R-:W-:Y:S01]  /*0a20*/  ULDC.64 UR4, c[0x0][0x650] ;  /* 0x0001940000047ab9 */ /* 0x000fe20000000a00 */
[----:B------:R-:W-:Y:S01]  /*0a30*/  PRMT R3, RZ, 0x7610, R3 ;  /* 0x00007610ff037816 */ /* 0x000fe20000000003 */
[----:B------:R-:W-:Y:S01]  /*0a40*/  IMAD.MOV.U32 R103, RZ, RZ, -0x1 ;  /* 0xffffffffff677424 */ /* 0x000fe200078e00ff */
[----:B------:R-:W-:Y:S01]  /*0a50*/  ISETP.GE.U32.AND P0, PT, R16, UR4, PT ;  /* 0x0000000410007c0c */ /* 0x000fe2000bf06070 */
[----:B------:R-:W-:Y:S02]  /*0a60*/  IMAD.MOV.U32 R100, RZ, RZ, -0x1 ;  /* 0xffffffffff647424 */ /* 0x000fe400078e00ff */
[----:B------:R-:W-:Y:S01]  /*0a70*/  IMAD.MOV.U32 R101, RZ, RZ, -0x1 ;  /* 0xffffffffff657424 */ /* 0x000fe200078e00ff */
[----:B------:R-:W-:-:S13]  /*0a80*/  ISETP.GE.U32.AND.EX P0, PT, R17, UR5, PT, P0 ;  /* 0x0000000511007c0c */ /* 0x000fda000bf06100 */
[----:B------:R-:W-:Y:S05]  /*0a90*/  @P0 BRA `(.L_x_8) ;  /* 0x0000000400280947 */ /* 0x000fea0003800000 */
[----:B------:R-:W0:Y:S01]  /*0aa0*/  LDC.64 R24, c[0x0][0x628] ;  /* 0x00018a00ff187b82 */ /* 0x000e220000000a00 */
[----:B------:R-:W-:Y:S02]  /*0ab0*/  IMAD.MOV.U32 R10, RZ, RZ, R16 ;  /* 0x000000ffff0a7224 */ /* 0x000fe400078e0010 */
[----:B------:R-:W-:-:S05]  /*0ac0*/  IMAD.MOV.U32 R11, RZ, RZ, R17 ;  /* 0x000000ffff0b7224 */ /* 0x000fca00078e0011 */
[----:B------:R-:W1:Y:S08]  /*0ad0*/  LDC R8, c[0x0][0x630] ;  /* 0x00018c00ff087b82 */ /* 0x000e700000000800 */
[----:B------:R-:W2:Y:S01]  /*0ae0*/  LDC.64 R26, c[0x0][0x620] ;  /* 0x00018800ff1a7b82 */ /* 0x000ea20000000a00 */
[----:B0-----:R-:W-:-:S04]  /*0af0*/  ISETP.NE.U32.AND P0, PT, R24, RZ, PT ;  /* 0x000000ff1800720c */ /* 0x001fc80003f05070 */
[----:B------:R-:W-:-:S13]  /*0b00*/  ISETP.NE.AND.EX P0, PT, R25, RZ, PT, P0 ;  /* 0x000000ff1900720c */ /* 0x000fda0003f05300 */
[----:B-12---:R-:W-:Y:S05]  /*0b10*/  @!P0 BRA `(.L_x_9) ;  /* 0x0000000000288947 */ /* 0x006fea0003800000 */
[----:B------:R-:W0:Y:S02]  /*0b20*/  LDC R3, c[0x0][0x634] ;  /* 0x00018d00ff037b82 */ /* 0x000e240000000800 */
[----:B0-----:R-:W-:-:S05]  /*0b30*/  IADD3 R3, P0, R16, R3, RZ ;  /* 0x0000000310037210 */ /* 0x001fca0007f1e0ff */
[----:B------:R-:W-:-:S04]  /*0b40*/  IMAD.X R21, RZ, RZ, R17, P0 ;  /* 0x000000ffff157224 */ /* 0x000fc800000e0611 */
[----:B------:R-:W-:-:S04]  /*0b50*/  IMAD.WIDE.U32 R10, R21, R24, RZ ;  /* 0x00000018150a7225 */ /* 0x000fc800078e00ff */
[----:B------:R-:W-:-:S04]  /*0b60*/  IMAD.WIDE.U32 R12, P0, R3, R25, R10 ;  /* 0x00000019030c7225 */ /* 0x000fc8000780000a */
[----:B------:R-:W-:-:S04]  /*0b70*/  IMAD.WIDE.U32 R10, R3, R24, RZ ;  /* 0x00000018030a7225 */ /* 0x000fc800078e00ff */
[----:B------:R-:W-:Y:S01]  /*0b80*/  IMAD.X R15, RZ, RZ, RZ, P0 ;  /* 0x000000ffff0f7224 */ /* 0x000fe200000e06ff */
[----:B------:R-:W-:Y:S01]  /*0b90*/  IADD3 RZ, P0, R11, R12, RZ ;  /* 0x0000000c0bff7210 */ /* 0x000fe20007f1e0ff */
[----:B------:R-:W-:-:S04]  /*0ba0*/  IMAD.MOV.U32 R14, RZ, RZ, R13 ;  /* 0x000000ffff0e7224 */ /* 0x000fc800078e000d */
[----:B------:R-:W-:-:S08]  /*0bb0*/  IMAD.WIDE.U32.X R10, R21, R25, R14, P0 ;  /* 0x00000019150a7225 */ /* 0x000fd000000e040e */
.L_x_9:
[----:B------:R-:W0:Y:S01]  /*0bc0*/  LDC.64 R30, c[0x0][0x640] ;  /* 0x00019000ff1e7b82 */ /* 0x000e220000000a00 */
[-CC-:B------:R-:W-:Y:S01]  /*0bd0*/  SHF.R.U64 R101, R10, R8.reuse, R11.reuse ;  /* 0x000000080a657219 */ /* 0x180fe2000000120b */
[----:B------:R-:W-:Y:S01]  /*0be0*/  IMAD R29, R9, R23, R4 ;  /* 0x00000017091d7224 */ /* 0x000fe200078e0204 */
[----:B------:R-:W-:Y:S01]  /*0bf0*/  SHF.R.U32.HI R3, RZ, R8, R11 ;  /* 0x00000008ff037219 */ /* 0x000fe2000001160b */
[----:B------:R-:W-:Y:S01]  /*0c00*/  IMAD.MOV.U32 R23, RZ, RZ, 0x1 ;  /* 0x00000001ff177424 */ /* 0x000fe200078e00ff */
[----:B------:R-:W-:-:S03]  /*0c10*/  IADD3 R5, P0, RZ, -R101, RZ ;  /* 0x80000065ff057210 */ /* 0x000fc60007f1e0ff */
[----:B------:R-:W1:Y:S02]  /*0c20*/  LDC R12, c[0x0][0x618] ;  /* 0x00018600ff0c7b82 */ /* 0x000e640000000800 */
[----:B------:R-:W-:Y:S02]  /*0c30*/  IMAD.X R3, RZ, RZ, ~R3, P0 ;  /* 0x000000ffff037224 */ /* 0x000fe400000e0e03 */
[----:B------:R-:W-:-:S04]  /*0c40*/  IMAD.WIDE.U32 R10, R5, R26, R16 ;  /* 0x0000001a050a7225 */ /* 0x000fc800078e0010 */
[----:B------:R-:W2:Y:S01]  /*0c50*/  LDC R20, c[0x0][0x608] ;  /* 0x00018200ff147b82 */ /* 0x000ea20000000800 */
[----:B------:R-:W-:Y:S02]  /*0c60*/  IMAD R8, R3, R26, RZ ;  /* 0x0000001a03087224 */ /* 0x000fe400078e02ff */
[----:B------:R-:W-:Y:S02]  /*0c70*/  IMAD.MOV.U32 R3, RZ, RZ, -0x1 ;  /* 0xffffffffff037424 */ /* 0x000fe400078e00ff */
[----:B------:R-:W-:-:S03]  /*0c80*/  IMAD R5, R5, R27, R8 ;  /* 0x0000001b05057224 */ /* 0x000fc600078e0208 */
[----:B------:R-:W3:Y:S01]  /*0c90*/  LDC R28, c[0x0][0x658] ;  /* 0x00019600ff1c7b82 */ /* 0x000ee20000000800 */
[----:B------:R-:W-:Y:S01]  /*0ca0*/  IMAD.IADD R5, R11, 0x1, R5 ;  /* 0x000000010b057824 */ /* 0x000fe200078e0205 */
[----:B0-----:R-:W-:-:S04]  /*0cb0*/  ISETP.NE.U32.AND P0, PT, R30, RZ, PT ;  /* 0x000000ff1e00720c */ /* 0x001fc80003f05070 */
[----:B------:R-:W-:Y:S02]  /*0cc0*/  ISETP.NE.AND.EX P0, PT, R31, RZ, PT, P0 ;  /* 0x000000ff1f00720c */ /* 0x000fe40003f05300 */
[----:B------:R-:W0:Y:S01]  /*0cd0*/  LDC R24, c[0x0][0x600] ;  /* 0x00018000ff187b82 */ /* 0x000e220000000800 */
[-CC-:B-1----:R-:W-:Y:S02]  /*0ce0*/  SHF.R.U64 R14, R10, R12.reuse, R5.reuse ;  /* 0x0000000c0a0e7219 */ /* 0x182fe40000001205 */
[----:B------:R-:W-:-:S05]  /*0cf0*/  SHF.R.U32.HI R5, RZ, R12, R5 ;  /* 0x0000000cff057219 */ /* 0x000fca0000011605 */
[----:B------:R-:W1:Y:S01]  /*0d00*/  LDC R15, c[0x0][0x648] ;  /* 0x00019200ff0f7b82 */ /* 0x000e620000000800 */
[-CC-:B--2---:R-:W-:Y:S02]  /*0d10*/  SHF.R.U64 R27, R14, R20.reuse, R5.reuse ;  /* 0x000000140e1b7219 */ /* 0x184fe40000001205 */
[----:B------:R-:W-:-:S05]  /*0d20*/  SHF.R.U32.HI R5, RZ, R20, R5 ;  /* 0x00000014ff057219 */ /* 0x000fca0000011605 */
[----:B------:R-:W2:Y:S01]  /*0d30*/  LDC R21, c[0x0][0x638] ;  /* 0x00018e00ff157b82 */ /* 0x000ea20000000800 */
[-CC-:B---3--:R-:W-:Y:S02]  /*0d40*/  SHF.R.U64 R20, R27, R28.reuse, R5.reuse ;  /* 0x0000001c1b147219 */ /* 0x188fe40000001205 */
[-C--:B------:R-:W-:Y:S02]  /*0d50*/  SHF.L.U32 R3, R3, R28.reuse, RZ ;  /* 0x0000001c03037219 */ /* 0x080fe400000006ff */
[----:B------:R-:W-:Y:S01]  /*0d60*/  SHF.R.U32.HI R5, RZ, R28, R5 ;  /* 0x0000001cff057219 */ /* 0x000fe20000011605 */
[----:B------:R-:W-:Y:S01]  /*0d70*/  IMAD.MOV.U32 R4, RZ, RZ, R20 ;  /* 0x000000ffff047224 */ /* 0x000fe200078e0014 */
[----:B------:R-:W-:Y:S01]  /*0d80*/  LOP3.LUT R12, RZ, R3, RZ, 0x33, !PT ;  /* 0x00000003ff0c7212 */ /* 0x000fe200078e33ff */
[----:B------:R-:W3:Y:S01]  /*0d90*/  LDC R25, c[0x0][0x610] ;  /* 0x00018400ff197b82 */ /* 0x000ee20000000800 */
[----:B------:R-:W-:Y:S05]  /*0da0*/  @!P0 BRA `(.L_x_10) ;  /* 0x0000000000288947 */ /* 0x000fea0003800000 */
[----:B------:R-:W4:Y:S02]  /*0db0*/  LDC R3, c[0x0][0x64c] ;  /* 0x00019300ff037b82 */ /* 0x000f240000000800 */
[----:B----4-:R-:W-:-:S05]  /*0dc0*/  IADD3 R3, P0, R20, R3, RZ ;  /* 0x0000000314037210 */ /* 0x010fca0007f1e0ff */
        /* <DEDUP_REMOVED lines=8> */
.L_x_10:
[----:B-1----:R-:W-:Y:S01]  /*0e50*/  SHF.R.U64 R4, R4, R15, R5 ;  /* 0x0000000f04047219 */ /* 0x002fe20000001205 */
[----:B0-----:R-:W-:Y:S01]  /*0e60*/  VIADD R5, R24, 0xffffffff ;  /* 0xffffffff18057836 */ /* 0x001fe20000000000 */
[----:B------:R-:W-:Y:S02]  /*0e70*/  SHF.L.U32 R3, R23, R28, RZ ;  /* 0x0000001c17037219 */ /* 0x000fe400000006ff */
[----:B------:R-:W-:Y:S01]  /*0e80*/  LOP3.LUT R12, R27, R12, RZ, 0xc0, !PT ;  /* 0x0000000c1b0c7212 */ /* 0x000fe200078ec0ff */
[----:B------:R-:W-:Y:S01]  /*0e90*/  IMAD.MOV R8, RZ, RZ, -R4 ;  /* 0x000000ffff087224 */ /* 0x000fe200078e0a04 */
[----:B------:R-:W-:Y:S02]  /*0ea0*/  SEL R6, R6, R29, !P1 ;  /* 0x0000001d06067207 */ /* 0x000fe40004800000 */
[----:B------:R-:W-:Y:S01]  /*0eb0*/  LOP3.LUT R5, R14, R5, RZ, 0xc0, !PT ;  /* 0x000000050e057212 */ /* 0x000fe200078ec0ff */
[----:B------:R-:W-:Y:S02]  /*0ec0*/  IMAD R9, R3, R4, R12 ;  /* 0x0000000403097224 */ /* 0x000fe400078e020c */
[----:B--2---:R-:W-:-:S02]  /*0ed0*/  IMAD R3, R8, R21, R20 ;  /* 0x0000001508037224 */ /* 0x004fc400078e0214 */
[----:B---3--:R-:W-:Y:S02]  /*0ee0*/  IMAD R6, R9, R25, R6 ;  /* 0x0000001909067224 */ /* 0x008fe400078e0206 */
[----:B------:R-:W-:Y:S02]  /*0ef0*/  IMAD R103, R3, R24, R5 ;  /* 0x0000001803677224 */ /* 0x000fe400078e0205 */
[----:B------:R-:W-:-:S03]  /*0f00*/  IMAD.MOV.U32 R4, RZ, RZ, 0x1 ;  /* 0x00000001ff047424 */ /* 0x000fc600078e00ff */
[----:B------:R-:W-:Y:S02]  /*0f10*/  SEL R100, R103, R6, !P1 ;  /* 0x0000000667647207 */ /* 0x000fe40004800000 */
[----:B------:R-:W-:Y:S02]  /*0f20*/  PRMT R3, R4, 0x7610, R3 ;  /* 0x0000761004037816 */ /* 0x000fe40000000003 */
[----:B------:R-:W-:-:S07]  /*0f30*/  SEL R103, R6, R103, !P1 ;  /* 0x0000006706677207 */ /* 0x000fce0004800000 */
.L_x_8:
[----:B------:R-:W-:-:S08]  /*0f40*/  NOP ;  /* 0x0000000000007918 */ /* 0x000fd00000000000 */
[----:B------:R-:W0:Y:S02]  /*0f50*/  USETMAXREG.TRY_ALLOC.CTAPOOL UP0, 0xe8 ;  /* 0x000000e8000079c8 */ /* 0x000e240008000600 */
[----:B0-----:R-:W-:-:S13]  /*0f60*/  PLOP3.LUT P0, PT, PT, PT, UP0, 0x80, 0x0 ;  /* 0x000000000000781c */ /* 0x001fda0003f0f008 */
[----:B------:R-:W-:Y:S05]  /*0f70*/  @!P0 BRA `(.L_x_8) ;  /* 0xfffffffc00f08947 */ /* 0x000fea000383ffff */
[----:B------:R-:W-:Y:S01]  /*0f80*/  ULDC.64 UR4, c[0x0][0x598] ;  /* 0x0001660000047ab9 */ /* 0x000fe20000000a00 */
[----:B------:R-:W-:Y:S01]  /*0f90*/  ULDC.64 UR38, c[0x0][0x208] ;  /* 0x0000820000267ab9 */ /* 0x000fe20000000a00 */
[----:B------:R-:W-:-:S04]  /*0fa0*/  ISETP.NE.U32.AND P0, PT, RZ, UR4, PT ;  /* 0x00000004ff007c0c */ /* 0x000fc8000bf05070 */
[----:B------:R-:W-:-:S13]  /*0fb0*/  ISETP.NE.AND.EX P0, PT, RZ, UR5, PT, P0 ;  /* 0x00000005ff007c0c */ /* 0x000fda000bf05300 */
[----:B------:R-:W-:Y:S05]  /*0fc0*/  @!P0 BRA `(.L_x_11) ;  /* 0x00000000001c8947 */ /* 0x000fea0003800000 */
[----:B------:R-:W0:Y:S02]  /*0fd0*/  LDC.64 R4, c[0x0][0x598] ;  /* 0x00016600ff047b82 */ /* 0x000e240000000a00 */
[----:B0-----:R-:W2:Y:S02]  /*0fe0*/  LDG.E.64 R4, desc[UR38][R4.64] ;  /* 0x0000002604047981 */ /* 0x001ea4000c1e1b00 */
[----:B--2---:R-:W-:-:S04]  /*0ff0*/  ISETP.NE.U32.AND P0, PT, R4, RZ, PT ;  /* 0x000000ff0400720c */ /* 0x004fc80003f05070 */
[----:B------:R-:W-:-:S13]  /*1000*/  ISETP.NE.AND.EX P0, PT, R5, RZ, PT, P0 ;  /* 0x000000ff0500720c */ /* 0x000fda0003f05300 */
[----:B------:R-:W-:Y:S05]  /*1010*/  @!P0 BRA `(.L_x_11) ;  /* 0x0000000000088947 */ /* 0x000fea0003800000 */
[----:B------:R0:W5:Y:S01]  /*1020*/  LD.E R23, desc[UR38][R4.64] ;  /* 0x0000002604177980 */ /* 0x000162000c101900 */
[----:B------:R-:W-:Y:S05]  /*1030*/  BRA `(.L_x_12) ;  /* 0x0000000000247947 */ /* 0x000fea0003800000 */
.L_x_11:
[----:B------:R-:W-:Y:S02]  /*1040*/  ULDC.64 UR4, c[0x0][0x588] ;  /* 0x0001620000047ab9 */ /* 0x000fe40000000a00 */
[----:B------:R-:W-:-:S04]  /*1050*/  ISETP.NE.U32.AND P0, PT, RZ, UR4, PT ;  /* 0x00000004ff007c0c */ /* 0x000fc8000bf05070 */
[----:B------:R-:W-:-:S13]  /*1060*/  ISETP.NE.AND.EX P0, PT, RZ, UR5, PT, P0 ;  /* 0x00000005ff007c0c */ /* 0x000fda000bf05300 */
[----:B------:R-:W-:Y:S05]  /*1070*/  @!P0 BRA `(.L_x_13) ;  /* 0x00000000000c8947 */ /* 0x000fea0003800000 */
[----:B------:R-:W0:Y:S02]  /*1080*/  LDC.64 R4, c[0x0][0x588] ;  /* 0x00016200ff047b82 */ /* 0x000e240000000a00 */
[----:B0-----:R1:W5:Y:S01]  /*1090*/  LDG.E R23, desc[UR38][R4.64] ;  /* 0x0000002604177981 */ /* 0x001362000c1e1900 */
[----:B------:R-:W-:Y:S05]  /*10a0*/  BRA `(.L_x_12) ;  /* 0x0000000000087947 */ /* 0x000fea0003800000 */
.L_x_13:
[----:B------:R-:W-:Y:S02]  /*10b0*/  ULDC UR4, c[0x0][0x580] ;  /* 0x0001600000047ab9 */ /* 0x000fe40000000800 */
[----:B------:R-:W-:-:S07]  /*10c0*/  IMAD.U32 R23, RZ, RZ, UR4 ;  /* 0x00000004ff177e24 */ /* 0x000fce000f8e00ff */
.L_x_12:
[----:B------:R-:W-:Y:S02]  /*10d0*/  ULDC.64 UR4, c[0x0][0x5a0] ;  /* 0x0001680000047ab9 */ /* 0x000fe40000000a00 */
[----:B------:R-:W-:-:S04]  /*10e0*/  ISETP.NE.U32.AND P0, PT, RZ, UR4, PT ;  /* 0x00000004ff007c0c */ /* 0x000fc8000bf05070 */
[----:B------:R-:W-:-:S13]  /*10f0*/  ISETP.NE.AND.EX P0, PT, RZ, UR5, PT, P0 ;  /* 0x00000005ff007c0c */ /* 0x000fda000bf05300 */
[----:B------:R-:W-:Y:S05]  /*1100*/  @!P0 BRA `(.L_x_14) ;  /* 0x00000000001c8947 */ /* 0x000fea0003800000 */
[----:B01----:R-:W0:Y:S02]  /*1110*/  LDC.64 R4, c[0x0][0x5a0] ;  /* 0x00016800ff047b82 */ /* 0x003e240000000a00 */
[----:B0-----:R-:W2:Y:S02]  /*1120*/  LDG.E.64 R4, desc[UR38][R4.64] ;  /* 0x0000002604047981 */ /* 0x001ea4000c1e1b00 */
[----:B--2---:R-:W-:-:S04]  /*1130*/  ISETP.NE.U32.AND P0, PT, R4, RZ, PT ;  /* 0x000000ff0400720c */ /* 0x004fc80003f05070 */
[----:B------:R-:W-:-:S13]  /*1140*/  ISETP.NE.AND.EX P0, PT, R5, RZ, PT, P0 ;  /* 0x000000ff0500720c */ /* 0x000fda0003f05300 */
[----:B------:R-:W-:Y:S05]  /*1150*/  @!P0 BRA `(.L_x_14) ;  /* 0x0000000000088947 */ /* 0x000fea0003800000 */
[----:B------:R0:W5:Y:S01]  /*1160*/  LD.E R90, desc[UR38][R4.64] ;  /* 0x00000026045a7980 */ /* 0x000162000c101900 */
[----:B------:R-:W-:Y:S05]  /*1170*/  BRA `(.L_x_15) ;  /* 0x0000000000247947 */ /* 0x000fea0003800000 */
.L_x_14:
[----:B------:R-:W-:Y:S02]  /*1180*/  ULDC.64 UR4, c[0x0][0x590] ;  /* 0x0001640000047ab9 */ /* 0x000fe40000000a00 */
[----:B------:R-:W-:-:S04]  /*1190*/  ISETP.NE.U32.AND P0, PT, RZ, UR4, PT ;  /* 0x00000004ff007c0c */ /* 0x000fc8000bf05070 */
[----:B------:R-:W-:-:S13]  /*11a0*/  ISETP.NE.AND.EX P0, PT, RZ, UR5, PT, P0 ;  /* 0x00000005ff007c0c */ /* 0x000fda000bf05300 */
[----:B------:R-:W-:Y:S05]  /*11b0*/  @!P0 BRA `(.L_x_16) ;  /* 0x00000000000c8947 */ /* 0x000fea0003800000 */
[----:B------:R-:W2:Y:S02]  /*11c0*/  LDC.64 R90, c[0x0][0x590] ;  /* 0x00016400ff5a7b82 */ /* 0x000ea40000000a00 */
[----:B--2---:R2:W5:Y:S01]  /*11d0*/  LDG.E R90, desc[UR38][R90.64] ;  /* 0x000000265a5a7981 */ /* 0x004562000c1e1900 */
[----:B------:R-:W-:Y:S05]  /*11e0*/  BRA `(.L_x_15) ;  /* 0x0000000000087947 */ /* 0x000fea0003800000 */
.L_x_16:
[----:B------:R-:W-:Y:S02]  /*11f0*/  ULDC UR4, c[0x0][0x584] ;  /* 0x0001610000047ab9 */ /* 0x000fe40000000800 */
[----:B------:R-:W-:-:S07]  /*1200*/  IMAD.U32 R90, RZ, RZ, UR4 ;  /* 0x00000004ff5a7e24 */ /* 0x000fce000f8e00ff */
.L_x_15:
[----:B------:R-:W-:-:S13]  /*1210*/  LOP3.LUT P0, RZ, R3, 0xff, RZ, 0xc0, !PT ;  /* 0x000000ff03ff7812 */ /* 0x000fda000780c0ff */
[----:B------:R-:W-:Y:S05]  /*1220*/  @!P0 EXIT ;  /* 0x000000000000894d */ /* 0x000fea0003800000 */
[----:B------:R-:W3:Y:S01]  /*1230*/  LDC R93, c[0x0][0x658] ;  /* 0x00019600ff5d7b82 */ /* 0x000ee20000000800 */
[----:B------:R-:W-:Y:S01]  /*1240*/  LOP3.LUT R7, R7, 0x1, RZ, 0xc0, !PT ;  /* 0x0000000107077812 */ /* 0x000fe200078ec0ff */
[----:B------:R-:W-:Y:S01]  /*1250*/  ULDC.64 UR6, c[0x0][0x288] ;  /* 0x0000a20000067ab9 */ /* 0x000fe20000000a00 */
[----:B------:R-:W-:Y:S01]  /*1260*/  SHF.R.U32.HI R3, RZ, 0x2, R95 ;  /* 0x00000002ff037819 */ /* 0x000fe2000001165f */
[----:B------:R-:W-:Y:S01]  /*1270*/  UIADD3 UR4, UR7, 0x3f, URZ ;  /* 0x0000003f07047890 */ /* 0x000fe2000fffe03f */
[----:B------:R-:W-:Y:S01]  /*1280*/  SHF.R.U32.HI R0, RZ, 0x1, R0 ;  /* 0x00000001ff007819 */ /* 0x000fe20000011600 */
[----:B------:R-:W-:Y:S01]  /*1290*/  IMAD.SHL.U32 R88, R7, 0x40, RZ ;  /* 0x0000004007587824 */ /* 0x000fe200078e00ff */
[----:B------:R-:W-:Y:S01]  /*12a0*/  LOP3.LUT R3, R3, 0x7, RZ, 0xc0, !PT ;  /* 0x0000000703037812 */ /* 0x000fe200078ec0ff */
[----:B------:R-:W4:Y:S01]  /*12b0*/  LDC.64 R8, c[0x0][0x5c8] ;  /* 0x00017200ff087b82 */ /* 0x000f220000000a00 */
[----:B------:R-:W-:Y:S01]  /*12c0*/  USHF.R.S32.HI UR5, URZ, 0x1f, UR4 ;  /* 0x0000001f3f057899 */ /* 0x000fe20008011404 */
[----:B------:R-:W-:Y:S01]  /*12d0*/  LOP3.LUT R0, R0, 0x30, RZ, 0xc0, !PT ;  /* 0x0000003000007812 */ /* 0x000fe200078ec0ff */
[----:B------:R-:W-:Y:S01]  /*12e0*/  IMAD.MOV.U32 R6, RZ, RZ, 0x1 ;  /* 0x00000001ff067424 */ /* 0x000fe200078e00ff */
[--C-:B------:R-:W-:Y:S01]  /*12f0*/  LOP3.LUT R88, R88, 0x40, R3.reuse, 0xe2, !PT ;  /* 0x0000004058587812 */ /* 0x100fe200078ee203 */
[----:B------:R-:W-:Y:S01]  /*1300*/  ULEA.HI UR5, UR5, UR4, URZ, 0x6 ;  /* 0x0000000405057291 */ /* 0x000fe2000f8f303f */
[-C--:B01----:R-:W-:Y:S01]  /*1310*/  IADD3 R4, RZ, -R0.reuse, -R3 ;  /* 0x80000000ff047210 */ /* 0x083fe20007ffe803 */
[----:B------:R-:W-:Y:S01]  /*1320*/  IMAD.U32 R5, RZ, RZ, UR6 ;  /* 0x00000006ff057e24 */ /* 0x000fe2000f8e00ff */
[----:B------:R-:W0:Y:S01]  /*1330*/  LDC R97, c[0x0][0x600] ;  /* 0x00018000ff617b82 */ /* 0x000e220000000800 */
[----:B------:R-:W-:Y:S01]  /*1340*/  LOP3.LUT R88, R88, R0, RZ, 0xfc, !PT ;  /* 0x0000000058587212 */ /* 0x000fe200078efcff */
[----:B------:R-:W-:Y:S01]  /*1350*/  IMAD.MOV.U32 R0, RZ, RZ, -0x1 ;  /* 0xffffffffff007424 */ /* 0x000fe200078e00ff */
[----:B------:R-:W-:Y:S01]  /*1360*/  USHF.R.S32.HI UR43, URZ, 0x6, UR5 ;  /* 0x000000063f2b7899 */ /* 0x000fe20008011405 */
[----:B------:R-:W-:Y:S01]  /*1370*/  LOP3.LUT R94, R95, 0x3, RZ, 0xc0, !PT ;  /* 0x000000035f5e7812 */ /* 0x000fe200078ec0ff */
[----:B------:R-:W-:Y:S01]  /*1380*/  IMAD R4, R7, -0x40, R4 ;  /* 0xffffffc007047824 */ /* 0x000fe200078e0204 */
[C---:B------:R-:W-:Y:S01]  /*1390*/  LOP3.LUT R96, R95.reuse, 0x80, RZ, 0xc0, !PT ;  /* 0x000000805f607812 */ /* 0x040fe200078ec0ff */
[----:B------:R-:W-:Y:S01]  /*13a0*/  UISETP.LT.AND UP0, UPT, UR43, 0x1, UPT ;  /* 0x000000012b00788c */ /* 0x000fe2000bf01270 */
[-C--:B---3--:R-:W-:Y:S01]  /*13b0*/  SHF.L.U32 R0, R0, R93.reuse, RZ ;  /* 0x0000005d00007219 */ /* 0x088fe200000006ff */
[----:B------:R-:W-:Y:S01]  /*13c0*/  ULDC UR4, c[0x0][0x284] ;  /* 0x0000a10000047ab9 */ /* 0x000fe20000000800 */
[----:B------:R-:W-:Y:S01]  /*13d0*/  IMAD R94, R94, -0x2, R5 ;  /* 0xfffffffe5e5e7824 */ /* 0x000fe200078e0205 */
[----:B------:R-:W-:Y:S01]  /*13e0*/  USEL UR44, UR43, 0x1, UP0 ;  /* 0x000000012b2c7887 */ /* 0x000fe20008000000 */
[----:B------:R-:W-:Y:S01]  /*13f0*/  SHF.L.U32 R93, R6, R93, RZ ;  /* 0x0000005d065d7219 */ /* 0x000fe200000006ff */
[----:B------:R-:W-:Y:S01]  /*1400*/  IMAD.SHL.U32 R95, R95, 0x2, RZ ;  /* 0x000000025f5f7824 */ /* 0x000fe200078e00ff */
[----:B------:R-:W-:Y:S01]  /*1410*/  LOP3.LUT R102, R18, 0x1, RZ, 0xfc, !PT ;  /* 0x0000000112667812 */ /* 0x000fe200078efcff */
[----:B------:R-:W-:Y:S01]  /*1420*/  VIADD R99, R4, UR4 ;  /* 0x0000000404637c36 */ /* 0x000fe20008000000 */
[C---:B----4-:R-:W-:Y:S01]  /*1430*/  SHF.L.U64.HI R92, R8.reuse, 0x3, R9 ;  /* 0x00000003085c7819 */ /* 0x050fe20000010209 */
[----:B--2---:R-:W-:Y:S01]  /*1440*/  IMAD.SHL.U32 R91, R8, 0x8, RZ ;  /* 0x00000008085b7824 */ /* 0x004fe200078e00ff */
[----:B------:R-:W-:Y:S01]  /*1450*/  SHF.R.U32.HI R96, RZ, 0x7, R96 ;  /* 0x00000007ff607819 */ /* 0x000fe20000011660 */
[----:B------:R-:W-:Y:S01]  /*1460*/  IMAD.MOV.U32 R89, RZ, RZ, RZ ;  /* 0x000000ffff597224 */ /* 0x000fe200078e00ff */
[----:B------:R-:W-:Y:S01]  /*1470*/  LOP3.LUT R98, RZ, R0, RZ, 0x33, !PT ;  /* 0x00000000ff627212 */ /* 0x000fe200078e33ff */
[----:B------:R-:W-:Y:S01]  /*1480*/  UIADD3 UR44, UR43, -UR44, URZ ;  /* 0x8000002c2b2c7290 */ /* 0x000fe2000fffe03f */
[----:B------:R-:W-:Y:S01]  /*1490*/  UMOV UR40, URZ ;  /* 0x0000003f00287c82 */ /* 0x000fe20008000000 */
[----:B0-----:R-:W-:Y:S01]  /*14a0*/  VIADD R97, R97, 0xffffffff ;  /* 0xffffffff61617836 */ /* 0x001fe20000000000 */
[----:B------:R-:W-:-:S09]  /*14b0*/  UMOV UR41, URZ ;  /* 0x0000003f00297c82 */ /* 0x000fd20008000000 */
.L_x_162:
[----:B0-----:R-:W0:Y:S01]  /*14c0*/  SHFL.IDX PT, R0, R96, RZ, 0x1f ;  /* 0x00001fff60007589 */ /* 0x001e2200000e0000 */
[----:B-1----:R-:W1:Y:S01]  /*14d0*/  S2UR UR7, SR_CgaCtaId ;  /* 0x00000000000779c3 */ /* 0x002e620000008800 */
[----:B------:R-:W-:Y:S01]  /*14e0*/  UMOV UR6, 0x400 ;  /* 0x0000040000067882 */ /* 0x000fe20000000000 */
[----:B0-----:R-:W-:Y:S01]  /*14f0*/  R2UR UR4, R0 ;  /* 0x00000000000472ca */ /* 0x001fe200000e0000 */
[----:B-1----:R-:W-:-:S12]  /*1500*/  ULEA UR6, UR7, UR6, 0x18 ;  /* 0x0000000607067291 */ /* 0x002fd8000f8ec03f */
[----:B------:R-:W-:-:S04]  /*1510*/  ULEA.HI UR5, UR4, UR4, URZ, 0x1 ;  /* 0x0000000404057291 */ /* 0x000fc8000f8f083f */
[----:B------:R-:W-:-:S04]  /*1520*/  ULOP3.LUT UR5, UR5, 0x7fffe, URZ, 0xc0, !UPT ;  /* 0x0007fffe05057892 */ /* 0x000fc8000f8ec03f */
[----:B------:R-:W-:-:S03]  /*1530*/  UIADD3 UR5, UR4, -UR5, URZ ;  /* 0x8000000504057290 */ /* 0x000fc6000fffe03f */
[----:B------:R-:W-:Y:S01]  /*1540*/  ULDC UR4, c[0x0][0x28c] ;  /* 0x0000a30000047ab9 */ /* 0x000fe20000000800 */
[----:B------:R-:W-:Y:S01]  /*1550*/  ULEA UR5, UR5, UR6, 0xd ;  /* 0x0000000605057291 */ /* 0x000fe2000f8e683f */
[----:B------:R-:W-:-:S03]  /*1560*/  ISETP.LT.AND P0, PT, RZ, UR4, PT ;  /* 0x00000004ff007c0c */ /* 0x000fc6000bf01270 */
[----:B------:R-:W-:-:S04]  /*1570*/  UIADD3 UR5, UR5, 0x100, URZ ;  /* 0x0000010005057890 */ /* 0x000fc8000fffe03f */
[----:B------:R-:W-:-:S04]  /*1580*/  USHF.R.U32.HI UR5, URZ, 0x4, UR5 ;  /* 0x000000043f057899 */ /* 0x000fc80008011605 */
[----:B------:R-:W-:-:S04]  /*1590*/  ULOP3.LUT UR5, UR5, 0x3fff, URZ, 0xc0, !UPT ;  /* 0x00003fff05057892 */ /* 0x000fc8000f8ec03f */
[----:B------:R-:W-:Y:S01]  /*15a0*/  ULOP3.LUT UR45, UR5, 0x10000, URZ, 0xfc, !UPT ;  /* 0x00010000052d7892 */ /* 0x000fe2000f8efc3f */
[----:B--2345:R-:W-:Y:S11]  /*15b0*/  @P0 BRA `(.L_x_17) ;  /* 0x0000000000400947 */ /* 0x03cff60003800000 */
[----:B------:R-:W-:Y:S01]  /*15c0*/  MOV R0, 0x0 ;  /* 0x0000000000007802 */ /* 0x000fe20000000f00 */
[----:B------:R-:W-:Y:S01]  /*15d0*/  ULDC.64 UR4, c[0x4][0x68] ;  /* 0x01001a0000047ab9 */ /* 0x000fe20000000a00 */
[----:B------:R-:W-:Y:S01]  /*15e0*/  ULDC.64 UR6, c[0x4][0x8] ;  /* 0x0100020000067ab9 */ /* 0x000fe20000000a00 */
[----:B------:R-:W-:Y:S01]  /*15f0*/  IMAD.U32 R4, RZ, RZ, UR4 ;  /* 0x00000004ff047e24 */ /* 0x000fe2000f8e00ff */
[----:B------:R0:W1:Y:S01]  /*1600*/  LDC.64 R14, c[0x4][R0] ;  /* 0x01000000000e7b82 */ /* 0x0000620000000a00 */
[----:B------:R-:W-:Y:S01]  /*1610*/  IMAD.U32 R5, RZ, RZ, UR5 ;  /* 0x00000005ff057e24 */ /* 0x000fe2000f8e00ff */
[----:B------:R-:W-:Y:S01]  /*1620*/  ULDC.64 UR4, c[0x4][0x70] ;  /* 0x01001c0000047ab9 */ /* 0x000fe20000000a00 */
[----:B------:R-:W-:Y:S02]  /*1630*/  IMAD.U32 R10, RZ, RZ, UR6 ;  /* 0x00000006ff0a7e24 */ /* 0x000fe4000f8e00ff */
[----:B------:R-:W-:Y:S02]  /*1640*/  IMAD.U32 R6, RZ, RZ, UR4 ;  /* 0x00000004ff067e24 */ /* 0x000fe4000f8e00ff */
[----:B------:R-:W-:-:S02]  /*1650*/  IMAD.U32 R7, RZ, RZ, UR5 ;  /* 0x00000005ff077e24 */ /* 0x000fc4000f8e00ff */
[----:B------:R-:W-:Y:S02]  /*1660*/  IMAD.U32 R11, RZ, RZ, UR7 ;  /* 0x00000007ff0b7e24 */ /* 0x000fe4000f8e00ff */
[----:B------:R-:W-:Y:S02]  /*1670*/  IMAD.MOV.U32 R8, RZ, RZ, 0x1e1 ;  /* 0x000001e1ff087424 */ /* 0x000fe400078e00ff */
[----:B------:R-:W-:Y:S02]  /*1680*/  IMAD.MOV.U32 R12, RZ, RZ, 0x1 ;  /* 0x00000001ff0c7424 */ /* 0x000fe400078e00ff */
[----:B0-----:R-:W-:-:S07]  /*1690*/  IMAD.MOV.U32 R13, RZ, RZ, RZ ;  /* 0x000000ffff0d7224 */ /* 0x001fce00078e00ff */
[----:B------:R-:W-:-:S07]  /*16a0*/  LEPC R20, `(.L_x_17) ;  /* 0x000000001014794e */ /* 0x000fce0000000000 */
[----:B-1---5:R-:W-:Y:S05]  /*16b0*/  CALL.ABS.NOINC R14 ;  /* 0x000000000e007343 */ /* 0x022fea0003c00000 */
.L_x_17:
[----:B------:R-:W-:-:S13]  /*16c0*/  ISETP.NE.AND P0, PT, R102, 0x3, PT ;  /* 0x000000036600780c */ /* 0x000fda0003f05270 */
[----:B------:R-:W-:Y:S05]  /*16d0*/  @!P0 BRA `(.L_x_18) ;  /* 0x0000000000048947 */ /* 0x000fea0003800000 */
[----:B------:R-:W-:Y:S01]  /*16e0*/  BPT.TRAP 0x1 ;  /* 0x000000040000795c */ /* 0x000fe20000300000 */
.L_x_18:
[----:B------:R-:W0:Y:S01]  /*16f0*/  S2UR UR5, SR_CgaCtaId ;  /* 0x00000000000579c3 */ /* 0x000e220000008800 */
[----:B------:R-:W-:Y:S01]  /*1700*/  UMOV UR4, 0x400 ;  /* 0x0000040000047882 */ /* 0x000fe20000000000 */
[----:B------:R-:W-:Y:S02]  /*1710*/  IMAD.U32 R0, RZ, RZ, UR40 ;  /* 0x00000028ff007e24 */ /* 0x000fe4000f8e00ff */
[----:B------:R-:W-:-:S03]  /*1720*/  IMAD.U32 R3, RZ, RZ, UR41 ;  /* 0x00000029ff037e24 */ /* 0x000fc6000f8e00ff */
[----:B------:R-:W-:Y:S01]  /*1730*/  SHF.L.U32 R0, R0, 0x1f, RZ ;  /* 0x0000001f00007819 */ /* 0x000fe200000006ff */
[----:B0-----:R-:W-:-:S06]  /*1740*/  ULEA UR4, UR5, UR4, 0x18 ;  /* 0x0000000405047291 */ /* 0x001fcc000f8ec03f */
[----:B------:R-:W-:-:S04]  /*1750*/  IMAD.U32 R6, RZ, RZ, UR4 ;  /* 0x00000004ff067e24 */ /* 0x000fc8000f8e00ff */
[----:B------:R-:W-:-:S04]  /*1760*/  IMAD R3, R3, 0x8, R6 ;  /* 0x0000000803037824 */ /* 0x000fc800078e0206 */
[----:B------:R0:W1:Y:S01]  /*1770*/  SYNCS.PHASECHK.TRANS64.TRYWAIT P1, [R3+URZ], R0 ;  /* 0x00000000030075a7 */ /* 0x000062000802017f */
[----:B------:R-:W-:Y:S05]  /*1780*/  @!P0 BRA `(.L_x_19) ;  /* 0x0000000000048947 */ /* 0x000fea0003800000 */
[----:B------:R-:W-:Y:S01]  /*1790*/  BPT.TRAP 0x1 ;  /* 0x000000040000795c */ /* 0x000fe20000300000 */
.L_x_19:
[----:B------:R-:W-:-:S05]  /*17a0*/  IMAD.U32 R4, RZ, RZ, UR44 ;  /* 0x0000002cff047e24 */ /* 0x000fca000f8e00ff */
[----:B------:R-:W-:Y:S01]  /*17b0*/  ISETP.GE.AND P2, PT, R4, 0x1, PT ;  /* 0x000000010400780c */ /* 0x000fe20003f46270 */
[----:B-1----:R-:W-:-:S12]  /*17c0*/  @P1 BRA `(.L_x_20) ;  /* 0x0000000000081947 */ /* 0x002fd80003800000 */
[----:B------:R-:W1:Y:S02]  /*17d0*/  SYNCS.PHASECHK.TRANS64.TRYWAIT P1, [R3+URZ], R0 ;  /* 0x00000000030075a7 */ /* 0x000e64000802017f */
[----:B-1----:R-:W-:Y:S05]  /*17e0*/  @!P1 BRA `(.L_x_21) ;  /* 0x0000006800149947 */ /* 0x002fea0003800000 */
.L_x_20:
[----:B------:R-:W-:Y:S05]  /*17f0*/  WARPSYNC.ALL ;  /* 0x0000000000007948 */ /* 0x000fea0003800000 */
[----:B------:R-:W-:Y:S01]  /*1800*/  R2UR UR4, R6 ;  /* 0x00000000060472ca */ /* 0x000fe200000e0000 */
[----:B------:R-:W-:Y:S01]  /*1810*/  ULEA UR5, UR41, UR45, 0xa ;  /* 0x0000002d29057291 */ /* 0x000fe2000f8e503f */
[----:B------:R-:W-:Y:S01]  /*1820*/  WARPGROUP.ARRIVE ;  /* 0x00000000000079c5 */ /* 0x000fe20000000000 */
[----:B------:R-:W-:Y:S01]  /*1830*/  UMOV UR9, 0x40000040 ;  /* 0x4000004000097882 */ /* 0x000fe20000000000 */
[----:B------:R-:W-:-:S04]  /*1840*/  UMOV UR11, 0x40000040 ;  /* 0x40000040000b7882 */ /* 0x000fc80000000000 */
[----:B------:R-:W-:-:S05]  /*1850*/  UMOV UR8, UR5 ;  /* 0x0000000500087c82 */ /* 0x000fca0008000000 */
[----:B------:R-:W-:-:S04]  /*1860*/  UIADD3 UR4, UR4, 0x14100, URZ ;  /* 0x0001410004047890 */ /* 0x000fc8000fffe03f */
[----:B------:R-:W-:-:S04]  /*1870*/  USHF.R.U32.HI UR4, URZ, 0x4, UR4 ;  /* 0x000000043f047899 */ /* 0x000fc80008011604 */
[----:B------:R-:W-:-:S04]  /*1880*/  ULOP3.LUT UR4, UR4, 0x3fff, URZ, 0xc0, !UPT ;  /* 0x00003fff04047892 */ /* 0x000fc8000f8ec03f */
[----:B------:R-:W-:-:S04]  /*1890*/  ULOP3.LUT UR4, UR4, 0x2000000, URZ, 0xfc, !UPT ;  /* 0x0200000004047892 */ /* 0x000fc8000f8efc3f */
[----:B------:R-:W-:-:S07]  /*18a0*/  ULEA UR6, UR41, UR4, 0xa ;  /* 0x0000000429067291 */ /* 0x000fce000f8e503f */
[----:B------:R-:W-:Y:S02]  /*18b0*/  UMOV UR10, UR6 ;  /* 0x00000006000a7c82 */ /* 0x000fe40008000000 */
[----:B------:R-:W-:Y:S01]  /*18c0*/  HGMMA.64x128x16.F32 R24, gdesc[UR8].tnspB, RZ, !UPT, gsb0 ;  /* 0x41e00000081879f0 */ /* 0x000fe2000c0008ff */
[----:B------:R-:W-:Y:S02]  /*18d0*/  UIADD3 UR8, UR5, 0x2, URZ ;  /* 0x0000000205087890 */ /* 0x000fe4000fffe03f */
[----:B------:R-:W-:Y:S01]  /*18e0*/  UIADD3 UR10, UR6, 0x80, URZ ;  /* 0x00000080060a7890 */ /* 0x000fe2000fffe03f */
[----:B------:R-:W-:Y:S01]  /*18f0*/  UMOV UR9, 0x40000040 ;  /* 0x4000004000097882 */ /* 0x000fe20000000000 */
[----:B------:R-:W-:Y:S01]  /*1900*/  UMOV UR11, 0x40000040 ;  /* 0x40000040000b7882 */ /* 0x000fe20000000000 */
[----:B------:R-:W-:Y:S02]  /*1910*/  WARPGROUP.DEPBAR.LE gsb0, 0x0 ;  /* 0x00008000000079c5 */ /* 0x000fe40000010000 */
[----:B------:R-:W-:-:S06]  /*1920*/  WARPGROUP.ARRIVE ;  /* 0x00000000000079c5 */ /* 0x000fcc0000000000 */
[----:B------:R-:W-:Y:S01]  /*1930*/  HGMMA.64x128x16.F32 R24, gdesc[UR8].tnspB, R24, gsb0 ;  /* 0x41e00000081879f0 */ /* 0x000fe20008000818 */
        /* <DEDUP_REMOVED lines=13> */
[----:B------:R-:W-:Y:S03]  /*1a10*/  HGMMA.64x128x16.F32 R24, gdesc[UR8].tnspB, R24, gsb0 ;  /* 0x41e00000081879f0 */ /* 0x000fe60008000818 */
[----:B------:R-:W-:Y:S02]  /*1a20*/  WARPGROUP.DEPBAR.LE gsb0, 0x0 ;  /* 0x00008000000079c5 */ /* 0x000fe40000010000 */
[----:B------:R-:W-:Y:S05]  /*1a30*/  @!P2 BRA `(.L_x_22) ;  /* 0x000000040028a947 */ /* 0x000fea0003800000 */
[----:B------:R-:W-:Y:S01]  /*1a40*/  UIADD3 UR5, UR41, 0x1, URZ ;  /* 0x0000000129057890 */ /* 0x000fe2000fffe03f */
[----:B01----:R-:W-:Y:S02]  /*1a50*/  IMAD.U32 R0, RZ, RZ, UR44 ;  /* 0x0000002cff007e24 */ /* 0x003fe4000f8e00ff */
[----:B------:R-:W-:Y:S01]  /*1a60*/  IMAD.U32 R3, RZ, RZ, UR41 ;  /* 0x00000029ff037e24 */ /* 0x000fe2000f8e00ff */
[----:B------:R-:W-:-:S04]  /*1a70*/  UISETP.NE.AND UP0, UPT, UR5, 0x5, UPT ;  /* 0x000000050500788c */ /* 0x000fc8000bf05270 */
[----:B------:R-:W-:Y:S02]  /*1a80*/  USEL UR6, URZ, 0x1, UP0 ;  /* 0x000000013f067887 */ /* 0x000fe40008000000 */
[----:B------:R-:W-:Y:S02]  /*1a90*/  USEL UR5, UR5, URZ, UP0 ;  /* 0x0000003f05057287 */ /* 0x000fe40008000000 */
[----:B------:R-:W-:-:S06]  /*1aa0*/  ULOP3.LUT UR6, UR40, UR6, URZ, 0x3c, !UPT ;  /* 0x0000000628067292 */ /* 0x000fcc000f8e3c3f */
[----:B------:R-:W-:-:S07]  /*1ab0*/  IMAD.U32 R7, RZ, RZ, UR6 ;  /* 0x00000006ff077e24 */ /* 0x000fce000f8e00ff */
.L_x_29:
[----:B------:R-:W-:Y:S05]  /*1ac0*/  @!P0 BRA `(.L_x_23) ;  /* 0x0000000000048947 */ /* 0x000fea0003800000 */
[----:B------:R-:W-:Y:S01]  /*1ad0*/  BPT.TRAP 0x1 ;  /* 0x000000040000795c */ /* 0x000fe20000300000 */
.L_x_23:
[----:B------:R-:W0:Y:S01]  /*1ae0*/  S2UR UR7, SR_CgaCtaId ;  /* 0x00000000000779c3 */ /* 0x000e220000008800 */
[----:B------:R-:W-:Y:S01]  /*1af0*/  UMOV UR6, 0x400 ;  /* 0x0000040000067882 */ /* 0x000fe20000000000 */
[----:B------:R-:W-:Y:S01]  /*1b00*/  IMAD.U32 R5, RZ, RZ, UR5 ;  /* 0x00000005ff057e24 */ /* 0x000fe2000f8e00ff */
[----:B------:R-:W-:Y:S01]  /*1b10*/  SHF.L.U32 R4, R7, 0x1f, RZ ;  /* 0x0000001f07047819 */ /* 0x000fe200000006ff */
[----:B0-----:R-:W-:-:S06]  /*1b20*/  ULEA UR6, UR7, UR6, 0x18 ;  /* 0x0000000607067291 */ /* 0x001fcc000f8ec03f */
[----:B------:R-:W-:-:S04]  /*1b30*/  IMAD.U32 R6, RZ, RZ, UR6 ;  /* 0x00000006ff067e24 */ /* 0x000fc8000f8e00ff */
[----:B------:R-:W-:-:S04]  /*1b40*/  IMAD R5, R5, 0x8, R6 ;  /* 0x0000000805057824 */ /* 0x000fc800078e0206 */
[----:B------:R0:W1:Y:S01]  /*1b50*/  SYNCS.PHASECHK.TRANS64.TRYWAIT P1, [R5+URZ], R4 ;  /* 0x00000004050075a7 */ /* 0x000062000802017f */
[----:B------:R-:W-:Y:S05]  /*1b60*/  @!P0 BRA `(.L_x_24) ;  /* 0x0000000000048947 */ /* 0x000fea0003800000 */
[----:B------:R-:W-:Y:S01]  /*1b70*/  BPT.TRAP 0x1 ;  /* 0x000000040000795c */ /* 0x000fe20000300000 */
.L_x_24:
[----:B-1----:R-:W-:Y:S05]  /*1b80*/  @P1 BRA `(.L_x_25) ;  /* 0x0000000000081947 */ /* 0x002fea0003800000 */
[----:B------:R-:W1:Y:S02]  /*1b90*/  SYNCS.PHASECHK.TRANS64.TRYWAIT P1, [R5+URZ], R4 ;  /* 0x00000004050075a7 */ /* 0x000e64000802017f */
[----:B-1----:R-:W-:Y:S05]  /*1ba0*/  @!P1 BRA `(.L_x_26) ;  /* 0x0000006400389947 */ /* 0x002fea0003800000 */
.L_x_25:
[----:B------:R-:W-:Y:S01]  /*1bb0*/  ULEA UR6, UR5, UR45, 0xa ;  /* 0x0000002d05067291 */ /* 0x000fe2000f8e503f */
[----:B------:R-:W-:Y:S01]  /*1bc0*/  WARPGROUP.ARRIVE ;  /* 0x00000000000079c5 */ /* 0x000fe20000000000 */
[----:B------:R-:W-:Y:S01]  /*1bd0*/  ULEA UR7, UR5, UR4, 0xa ;  /* 0x0000000405077291 */ /* 0x000fe2000f8e503f */
[----:B------:R-:W-:Y:S01]  /*1be0*/  UMOV UR9, 0x40000040 ;  /* 0x4000004000097882 */ /* 0x000fe20000000000 */
[----:B------:R-:W-:-:S03]  /*1bf0*/  UMOV UR11, 0x40000040 ;  /* 0x40000040000b7882 */ /* 0x000fc60000000000 */
[----:B------:R-:W-:Y:S02]  /*1c00*/  UMOV UR8, UR6 ;  /* 0x0000000600087c82 */ /* 0x000fe40008000000 */
[----:B------:R-:W-:Y:S02]  /*1c10*/  UMOV UR10, UR7 ;  /* 0x00000007000a7c82 */ /* 0x000fe40008000000 */
[----:B------:R-:W-:Y:S01]  /*1c20*/  HGMMA.64x128x16.F32 R24, gdesc[UR8].tnspB, R24, gsb0 ;  /* 0x41e00000081879f0 */ /* 0x000fe20008000818 */
[----:B------:R-:W-:Y:S02]  /*1c30*/  UIADD3 UR8, UR6, 0x2, URZ ;  /* 0x0000000206087890 */ /* 0x000fe4000fffe03f */
[----:B------:R-:W-:Y:S01]  /*1c40*/  UIADD3 UR10, UR7, 0x80, URZ ;  /* 0x00000080070a7890 */ /* 0x000fe2000fffe03f */
[----:B------:R-:W-:Y:S01]  /*1c50*/  UMOV UR9, 0x40000040 ;  /* 0x4000004000097882 */ /* 0x000fe20000000000 */
[----:B------:R-:W-:Y:S01]  /*1c60*/  UMOV UR11, 0x40000040 ;  /* 0x40000040000b7882 */ /* 0x000fe20000000000 */
[----:B------:R-:W-:-:S02]  /*1c70*/  WARPGROUP.DEPBAR.LE gsb0, 0x0 ;  /* 0x00008000000079c5 */ /* 0x000fc40000010000 */
        /* <DEDUP_REMOVED lines=18> */
[----:B------:R-:W-:Y:S01]  /*1da0*/  BPT.TRAP 0x1 ;  /* 0x000000040000795c */ /* 0x000fe20000300000 */
.L_x_27:
[----:B------:R-:W-:-:S13]  /*1db0*/  ISETP.NE.AND P1, PT, R22, RZ, PT ;  /* 0x000000ff1600720c */ /* 0x000fda0003f25270 */
[----:B01----:R-:W-:-:S04]  /*1dc0*/  @P1 IMAD R4, R3, 0x8, R6 ;  /* 0x0000000803041824 */ /* 0x003fc800078e0206 */
[----:B------:R-:W-:-:S05]  /*1dd0*/  @P1 VIADD R4, R4, 0x28 ;  /* 0x0000002804041836 */ /* 0x000fca0000000000 */
[----:B------:R-:W-:-:S04]  /*1de0*/  @P1 PRMT R4, R19, 0x654, R4 ;  /* 0x0000065413041816 */ /* 0x000fc80000000004 */
[----:B------:R0:W-:Y:S01]  /*1df0*/  @P1 SYNCS.ARRIVE.TRANS64.RED.A1T0 RZ, [R4+URZ], RZ ;  /* 0x000000ff04ff19a7 */ /* 0x0001e2000810043f */
[----:B------:R-:W-:-:S13]  /*1e00*/  ISETP.GT.U32.AND P1, PT, R18, 0x1, PT ;  /* 0x000000011200780c */ /* 0x000fda0003f24070 */
[----:B0-----:R-:W-:Y:S05]  /*1e10*/  @P1 BRA `(.L_x_28) ;  /* 0x0000000000041947 */ /* 0x001fea0003800000 */
[----:B------:R-:W-:Y:S01]  /*1e20*/  BPT.TRAP 0x1 ;  /* 0x000000040000795c */ /* 0x000fe20000300000 */
.L_x_28:
[----:B------:R-:W-:Y:S01]  /*1e30*/  UIADD3 UR5, UR5, 0x1, URZ ;  /* 0x0000000105057890 */ /* 0x000fe2000fffe03f */
[C---:B------:R-:W-:Y:S01]  /*1e40*/  ISETP.GT.AND P2, PT, R0.reuse, 0x1, PT ;  /* 0x000000010000780c */ /* 0x040fe20003f44270 */
[----:B------:R-:W-:Y:S02]  /*1e50*/  VIADD R3, R3, 0x1 ;  /* 0x0000000103037836 */ /* 0x000fe40000000000 */
[----:B------:R-:W-:Y:S01]  /*1e60*/  UISETP.NE.AND UP0, UPT, UR5, 0x5, UPT ;  /* 0x000000050500788c */ /* 0x000fe2000bf05270 */
[----:B------:R-:W-:Y:S02]  /*1e70*/  VIADD R0, R0, 0xffffffff ;  /* 0xffffffff00007836 */ /* 0x000fe40000000000 */
[C---:B------:R-:W-:Y:S01]  /*1e80*/  ISETP.NE.AND P1, PT, R3.reuse, 0x5, PT ;  /* 0x000000050300780c */ /* 0x040fe20003f25270 */
[----:B------:R-:W-:Y:S02]  /*1e90*/  USEL UR6, URZ, 0x1, UP0 ;  /* 0x000000013f067887 */ /* 0x000fe40008000000 */
[----:B------:R-:W-:Y:S01]  /*1ea0*/  USEL UR5, UR5, URZ, UP0 ;  /* 0x0000003f05057287 */ /* 0x000fe20008000000 */
[----:B------:R-:W-:-:S03]  /*1eb0*/  SEL R3, R3, RZ, P1 ;  /* 0x000000ff03037207 */ /* 0x000fc60000800000 */
[----:B------:R-:W-:Y:S01]  /*1ec0*/  LOP3.LUT R7, R7, UR6, RZ, 0x3c, !PT ;  /* 0x0000000607077c12 */ /* 0x000fe2000f8e3cff */
[----:B------:R-:W-:Y:S07]  /*1ed0*/  @P2 BRA `(.L_x_29) ;  /* 0xfffffff800f82947 */ /* 0x000fee000383ffff */
.L_x_22:
[----:B01----:R-:W0:Y:S02]  /*1ee0*/  LDC R0, c[0x0][0x28c] ;  /* 0x0000a300ff007b82 */ /* 0x003e240000000800 */
[----:B0-----:R-:W-:-:S13]  /*1ef0*/  ISETP.GE.AND P1, PT, R0, 0x1, PT ;  /* 0x000000010000780c */ /* 0x001fda0003f26270 */
[----:B------:R-:W-:Y:S05]  /*1f00*/  @!P1 BRA `(.L_x_30) ;  /* 0x0000000000449947 */ /* 0x000fea0003800000 */
[----:B------:R-:W-:Y:S05]  /*1f10*/  @!P0 BRA `(.L_x_31) ;  /* 0x0000000000048947 */ /* 0x000fea0003800000 */
[----:B------:R-:W-:Y:S01]  /*1f20*/  BPT.TRAP 0x1 ;  /* 0x000000040000795c */ /* 0x000fe20000300000 */
.L_x_31:
[----:B------:R-:W-:-:S13]  /*1f30*/  ISETP.NE.AND P0, PT, R22, RZ, PT ;  /* 0x000000ff1600720c */ /* 0x000fda0003f05270 */
[----:B------:R-:W-:-:S05]  /*1f40*/  VOTEU.ANY UP0, P0 ;  /* 0x00000000003f7886 */ /* 0x000fca0000000100 */
[----:B------:R-:W-:-:S06]  /*1f50*/  @UP0 UIADD3 UR4, UR44, UR41, URZ ;  /* 0x000000292c040290 */ /* 0x000fcc000fffe03f */
[----:B------:R-:W-:Y:S02]  /*1f60*/  IMAD.U32 R4, RZ, RZ, UR4 ;  /* 0x00000004ff047e24 */ /* 0x000fe4000f8e00ff */
[----:B------:R-:W-:Y:S02]  /*1f70*/  IMAD.U32 R3, RZ, RZ, UR4 ;  /* 0x00000004ff037e24 */ /* 0x000fe4000f8e00ff */
[----:B------:R-:W-:-:S05]  /*1f80*/  @P0 IMAD.WIDE.U32 R4, R4, -0x33333333, RZ ;  /* 0xcccccccd04040825 */ /* 0x000fca00078e00ff */
[----:B------:R-:W-:-:S05]  /*1f90*/  @P0 SHF.R.U32.HI R0, RZ, 0x2, R5 ;  /* 0x00000002ff000819 */ /* 0x000fca0000011605 */
[----:B------:R-:W-:-:S04]  /*1fa0*/  @P0 IMAD R0, R0, -0x5, R3 ;  /* 0xfffffffb00000824 */ /* 0x000fc800078e0203 */
[----:B------:R-:W-:-:S04]  /*1fb0*/  @P0 IMAD R0, R0, 0x8, R6 ;  /* 0x0000000800000824 */ /* 0x000fc800078e0206 */
[----:B------:R-:W-:-:S05]  /*1fc0*/  @P0 VIADD R0, R0, 0x28 ;  /* 0x0000002800000836 */ /* 0x000fca0000000000 */
[----:B------:R-:W-:-:S04]  /*1fd0*/  @P0 PRMT R0, R19, 0x654, R0 ;  /* 0x0000065413000816 */ /* 0x000fc80000000000 */
[----:B------:R0:W-:Y:S01]  /*1fe0*/  @P0 SYNCS.ARRIVE.TRANS64.RED.A1T0 RZ, [R0+URZ], RZ ;  /* 0x000000ff00ff09a7 */ /* 0x0001e2000810043f */
[----:B------:R-:W-:-:S13]  /*1ff0*/  ISETP.GT.U32.AND P0, PT, R18, 0x1, PT ;  /* 0x000000011200780c */ /* 0x000fda0003f04070 */
[----:B0-----:R-:W-:Y:S05]  /*2000*/  @P0 BRA `(.L_x_30) ;  /* 0x0000000000040947 */ /* 0x001fea0003800000 */
[----:B------:R-:W-:Y:S01]  /*2010*/  BPT.TRAP 0x1 ;  /* 0x000000040000795c */ /* 0x000fe20000300000 */
.L_x_30:
[----:B------:R-:W-:Y:S01]  /*2020*/  IMAD.SHL.U32 R100, R100, 0x80, RZ ;  /* 0x0000008064647824 */ /* 0x000fe200078e00ff */
[----:B------:R-:W-:Y:S01]  /*2030*/  UIADD3 UR41, UR43, UR41, URZ ;  /* 0x000000292b297290 */ /* 0x000fe2000fffe03f */
[----:B------:R-:W-:Y:S01]  /*2040*/  SHF.R.S32.HI R11, RZ, 0x1f, R101 ;  /* 0x0000001fff0b7819 */ /* 0x000fe20000011465 */
[----:B------:R-:W-:Y:S01]  /*2050*/  UISETP.GE.U32.AND UP1, UPT, UR43, 0x5, UPT ;  /* 0x000000052b00788c */ /* 0x000fe2000bf26070 */
[----:B------:R-:W-:Y:S01]  /*2060*/  IMAD.SHL.U32 R6, R103, 0x80, RZ ;  /* 0x0000008067067824 */ /* 0x000fe200078e00ff */
[----:B------:R-:W-:Y:S01]  /*2070*/  ULDC UR7, c[0x0][0x288] ;  /* 0x0000a20000077ab9 */ /* 0x000fe20000000800 */
[C---:B------:R-:W-:Y:S01]  /*2080*/  LOP3.LUT R8, R100.reuse, 0x6, R95, 0xf8, !PT ;  /* 0x0000000664087812 */ /* 0x040fe200078ef85f */
[----:B------:R-:W-:Y:S01]  /*2090*/  UISETP.GT.U32.AND UP0, UPT, UR41, 0x4, UPT ;  /* 0x000000042900788c */ /* 0x000fe2000bf04070 */
[----:B------:R-:W-:Y:S01]  /*20a0*/  ISETP.GE.AND P0, PT, R100, UR7, PT ;  /* 0x0000000764007c0c */ /* 0x000fe2000bf06270 */
[----:B------:R-:W-:Y:S01]  /*20b0*/  ULDC.64 UR4, c[0x0][0x5d0] ;  /* 0x0001740000047ab9 */ /* 0x000fe20000000a00 */
[--C-:B------:R-:W-:Y:S01]  /*20c0*/  SHF.R.S32.HI R9, RZ, 0x1f, R8.reuse ;  /* 0x0000001fff097819 */ /* 0x100fe20000011408 */
[----:B------:R-:W-:Y:S01]  /*20d0*/  ULDC UR10, c[0x0][0x284] ;  /* 0x0000a100000a7ab9 */ /* 0x000fe20000000800 */
[----:B------:R-:W-:Y:S01]  /*20e0*/  IMAD R0, R11, UR4, RZ ;  /* 0x000000040b007c24 */ /* 0x000fe2000f8e02ff */
[----:B------:R-:W-:Y:S01]  /*20f0*/  UISETP.LT.U32.AND UP0, UPT, UR43, 0x5, UP0 ;  /* 0x000000052b00788c */ /* 0x000fe20008701070 */
[----:B------:R-:W-:Y:S01]  /*2100*/  ISETP.GE.OR P0, PT, R6, UR10, P0 ;  /* 0x0000000a06007c0c */ /* 0x000fe20008706670 */
[----:B------:R-:W-:Y:S01]  /*2110*/  IMAD.WIDE.U32 R4, R101, UR4, R8 ;  /* 0x0000000465047c25 */ /* 0x000fe2000f8e0008 */
[----:B------:R-:W-:Y:S01]  /*2120*/  ULDC.64 UR8, c[0x0][0x5c8] ;  /* 0x0001720000087ab9 */ /* 0x000fe20000000a00 */
[----:B------:R-:W-:-:S02]  /*2130*/  USEL UR6, URZ, 0x1, !UP0 ;  /* 0x000000013f067887 */ /* 0x000fc4000c000000 */
[----:B------:R-:W-:Y:S01]  /*2140*/  IMAD R3, R101, UR5, R0 ;  /* 0x0000000565037c24 */ /* 0x000fe2000f8e0200 */
[----:B------:R-:W-:Y:S01]  /*2150*/  @UP1 UIMAD.WIDE.U32 UR4, UR41, -0x33333333, URZ ;  /* 0xcccccccd290418a5 */ /* 0x000fe2000f8e003f */
[----:B------:R-:W-:Y:S01]  /*2160*/  IMAD.WIDE R104, R103, 0x80, R88 ;  /* 0x0000008067687825 */ /* 0x000fe200078e0258 */
[----:B------:R-:W-:Y:S02]  /*2170*/  ULOP3.LUT UR40, UR40, UR6, URZ, 0x3c, !UPT ;  /* 0x0000000628287292 */ /* 0x000fe4000f8e3c3f */
[----:B------:R-:W-:Y:S01]  /*2180*/  @UP1 USHF.R.U32.HI UR4, URZ, 0x2, UR5 ;  /* 0x000000023f041899 */ /* 0x000fe20008011605 */
[----:B------:R-:W-:Y:S02]  /*2190*/  IMAD.IADD R5, R5, 0x1, R3 ;  /* 0x0000000105057824 */ /* 0x000fe400078e0203 */
[----:B------:R-:W-:Y:S01]  /*21a0*/  IMAD R3, R105, UR8, RZ ;  /* 0x0000000869037c24 */ /* 0x000fe2000f8e02ff */
[----:B------:R-:W-:Y:S01]  /*21b0*/  @UP1 ULOP3.LUT UR40, UR40, 0x1, UR4, 0x78, !UPT ;  /* 0x0000000128281892 */ /* 0x000fe2000f8e7804 */
[----:B------:R-:W-:-:S04]  /*21c0*/  IMAD.WIDE.U32 R106, R104, UR8, R4 ;  /* 0x00000008686a7c25 */ /* 0x000fc8000f8e0004 */
[----:B------:R-:W-:Y:S02]  /*21d0*/  IMAD R7, R104, UR9, R3 ;  /* 0x0000000968077c24 */ /* 0x000fe4000f8e0203 */
[----:B------:R-:W-:Y:S01]  /*21e0*/  IMAD.MOV.U32 R0, RZ, RZ, -0x1 ;  /* 0xffffffffff007424 */ /* 0x000fe200078e00ff */
[----:B------:R-:W-:Y:S06]  /*21f0*/  @P0 BRA `(.L_x_32) ;  /* 0x00000040001c0947 */ /* 0x000fec0003800000 */
[----:B-----5:R-:W-:Y:S01]  /*2200*/  FSETP.NEU.AND P0, PT, R90, RZ, PT ;  /* 0x000000ff5a00720b */ /* 0x020fe20003f0d000 */
[----:B------:R-:W-:Y:S01]  /*2210*/  IMAD.IADD R4, R94, 0x1, -R100 ;  /* 0x000000015e047824 */ /* 0x000fe200078e0a64 */
[----:B------:R-:W-:Y:S01]  /*2220*/  BSSY B0, `(.L_x_32) ;  /* 0x0000404000007945 */ /* 0x000fe20003800000 */
[----:B------:R-:W-:Y:S02]  /*2230*/  IMAD.IADD R3, R99, 0x1, -R6 ;  /* 0x0000000163037824 */ /* 0x000fe400078e0a06 */
[----:B------:R-:W-:Y:S01]  /*2240*/  IMAD.IADD R103, R107, 0x1, R7 ;  /* 0x000000016b677824 */ /* 0x000fe200078e0207 */
[----:B------:R-:W-:-:S04]  /*2250*/  ISETP.GT.AND P2, PT, R4, RZ, PT ;  /* 0x000000ff0400720c */ /* 0x000fc80003f44270 */
[----:B------:R-:W-:-:S03]  /*2260*/  ISETP.GT.AND P1, PT, R3, RZ, P2 ;  /* 0x000000ff0300720c */ /* 0x000fc60001724270 */
[----:B------:R-:W-:Y:S10]  /*2270*/  @!P0 BRA `(.L_x_33) ;  /* 0x0000002c00288947 */ /* 0x000ff40003800000 */
[----:B------:R-:W0:Y:S01]  /*2280*/  LDC.64 R110, c[0x0][0x5b8] ;  /* 0x00016e00ff6e7b82 */ /* 0x000e220000000a00 */
[----:B------:R-:W-:-:S07]  /*2290*/  ULDC.64 UR4, c[0x0][0x5c0] ;  /* 0x0001700000047ab9 */ /* 0x000fce0000000a00 */
[----:B------:R-:W1:Y:S08]  /*22a0*/  LDC.64 R112, c[0x0][0x5b0] ;  /* 0x00016c00ff707b82 */ /* 0x000e700000000a00 */
[----:B------:R-:W2:Y:S01]  /*22b0*/  LDC.64 R114, c[0x0][0x5a8] ;  /* 0x00016a00ff727b82 */ /* 0x000ea20000000a00 */
[-C--:B0-----:R-:W-:Y:S02]  /*22c0*/  IMAD R6, R11, R110.reuse, RZ ;  /* 0x0000006e0b067224 */ /* 0x081fe400078e02ff */
[----:B------:R-:W-:-:S04]  /*22d0*/  IMAD.WIDE.U32 R108, R101, R110, R8 ;  /* 0x0000006e656c7225 */ /* 0x000fc800078e0008 */
[----:B------:R-:W-:Y:S02]  /*22e0*/  IMAD R107, R101, R111, R6 ;  /* 0x0000006f656b7224 */ /* 0x000fe400078e0206 */
[-C--:B-1----:R-:W-:Y:S02]  /*22f0*/  IMAD R5, R105, R112.reuse, RZ ;  /* 0x0000007069057224 */ /* 0x082fe400078e02ff */
[----:B------:R-:W-:Y:S02]  /*2300*/  IMAD.IADD R13, R109, 0x1, R107 ;  /* 0x000000016d0d7824 */ /* 0x000fe400078e026b */
[----:B------:R-:W-:Y:S02]  /*2310*/  IMAD.MOV.U32 R12, RZ, RZ, R108 ;  /* 0x000000ffff0c7224 */ /* 0x000fe400078e006c */
[C---:B------:R-:W-:Y:S02]  /*2320*/  IMAD R111, R104.reuse, R113, R5 ;  /* 0x00000071686f7224 */ /* 0x040fe400078e0205 */
[----:B------:R-:W-:-:S04]  /*2330*/  IMAD.WIDE.U32 R6, R104, R112, R12 ;  /* 0x0000007068067225 */ /* 0x000fc800078e000c */
[----:B------:R-:W-:Y:S01]  /*2340*/  IMAD.IADD R5, R7, 0x1, R111 ;  /* 0x0000000107057824 */ /* 0x000fe200078e026f */
[----:B--2---:R-:W-:-:S04]  /*2350*/  LEA R14, P0, R6, R114, 0x1 ;  /* 0x00000072060e7211 */ /* 0x004fc800078008ff */
[----:B------:R-:W-:-:S05]  /*2360*/  LEA.HI.X R15, R6, R115, R5, 0x1, P0 ;  /* 0x00000073060f7211 */ /* 0x000fca00000f0c05 */
[----:B------:R0:W2:Y:S01]  /*2370*/  @P1 LDG.E.LTC128B.U16 R5, desc[UR38][R14.64] ;  /* 0x000000260e051981 */ /* 0x0000a2000c1e1520 */
[----:B------:R-:W-:Y:S01]  /*2380*/  LEA R10, P0, R106, UR4, 0x1 ;  /* 0x000000046a0a7c11 */ /* 0x000fe2000f8008ff */
[----:B------:R-:W-:Y:S01]  /*2390*/  IMAD.WIDE.U32 R6, R104, R112, R8 ;  /* 0x0000007068067225 */ /* 0x000fe200078e0008 */
[----:B------:R-:W-:Y:S03]  /*23a0*/  BSSY B1, `(.L_x_34) ;  /* 0x0000012000017945 */ /* 0x000fe60003800000 */
[----:B------:R-:W-:Y:S02]  /*23b0*/  IMAD.IADD R7, R111, 0x1, R7 ;  /* 0x000000016f077824 */ /* 0x000fe400078e0207 */
[----:B------:R-:W-:Y:S01]  /*23c0*/  IMAD.WIDE.U32 R20, R101, R110, R6 ;  /* 0x0000006e65147225 */ /* 0x000fe200078e0006 */
[----:B0-----:R-:W-:-:S03]  /*23d0*/  SHF.L.U64.HI R15, R112, 0x3, R113 ;  /* 0x00000003700f7819 */ /* 0x001fc60000010271 */
[----:B------:R-:W-:Y:S01]  /*23e0*/  IMAD.IADD R7, R107, 0x1, R21 ;  /* 0x000000016b077824 */ /* 0x000fe200078e0215 */
[----:B------:R-:W-:Y:S01]  /*23f0*/  LEA R6, P4, R20, R114, 0x1 ;  /* 0x0000007214067211 */ /* 0x000fe200078808ff */
[----:B------:R-:W-:-:S03]  /*2400*/  IMAD.SHL.U32 R14, R112, 0x8, RZ ;  /* 0x00000008700e7824 */ /* 0x000fc600078e00ff */
[----:B------:R-:W-:Y:S01]  /*2410*/  LEA.HI.X R7, R20, R115, R7, 0x1, P4 ;  /* 0x0000007314077211 */ /* 0x000fe200020f0c07 */
[----:B--2---:R-:W-:-:S05]  /*2420*/  HADD2.F32 R11, -RZ, R5.H0_H0 ;  /* 0x20000005ff0b7230 */ /* 0x004fca0000004100 */
[----:B------:R-:W-:-:S04]  /*2430*/  FMUL R11, R11, R90 ;  /* 0x0000005a0b0b7220 */ /* 0x000fc80000400000 */
[----:B------:R-:W-:Y:S01]  /*2440*/  FFMA R24, R24, R23, R11 ;  /* 0x0000001718187223 */ /* 0x000fe2000000000b */
[----:B------:R-:W-:Y:S02]  /*2450*/  LEA.HI.X R11, R106, UR5, R103, 0x1, P0 ;  /* 0x000000056a0b7c11 */ /* 0x000fe400080f0c67 */
[----:B------:R-:W-:Y:S02]  /*2460*/  ISETP.GT.AND P0, PT, R4, 0x1, PT ;  /* 0x000000010400780c */ /* 0x000fe40003f04270 */
[----:B------:R-:W-:Y:S02]  /*2470*/  F2FP.F16.F32.PACK_AB R24, RZ, R24 ;  /* 0x00000018ff18723e */ /* 0x000fe400000000ff */
[----:B------:R-:W-:-:S03]  /*2480*/  ISETP.GT.AND P3, PT, R3, RZ, P0 ;  /* 0x000000ff0300720c */ /* 0x000fc60000764270 */
[----:B------:R0:W-:Y:S10]  /*2490*/  @P1 STG.E.U16 desc[UR38][R10.64], R24 ;  /* 0x000000180a001986 */ /* 0x0001f4000c101526 */
[----:B------:R-:W-:Y:S05]  /*24a0*/  @!P3 BRA `(.L_x_35) ;  /* 0x000000000004b947 */ /* 0x000fea0003800000 */
[----:B------:R1:W5:Y:S02]  /*24b0*/  LDG.E.LTC128B.U16 R5, desc[UR38][R6.64+0x2] ;  /* 0x0000022606057981 */ /* 0x000364000c1e1520 */
.L_x_35:
[----:B------:R-:W-:Y:S05]  /*24c0*/  BSYNC B1 ;  /* 0x0000000000017941 */ /* 0x000fea0003800000 */
.L_x_34:
[----:B-----5:R-:W-:Y:S01]  /*24d0*/  HADD2.F32 R103, -RZ, R5.H0_H0 ;  /* 0x20000005ff677230 */ /* 0x020fe20000004100 */
[----:B------:R-:W-:Y:S01]  /*24e0*/  ISETP.GT.AND P2, PT, R3, 0x8, P2 ;  /* 0x000000080300780c */ /* 0x000fe20001744270 */
[----:B------:R-:W-:Y:S01]  /*24f0*/  IMAD.WIDE.U32 R20, R104, R112, R14 ;  /* 0x0000007068147225 */ /* 0x000fe200078e000e */
[----:B0-----:R-:W-:-:S03]  /*2500*/  PRMT R24, R5, 0x7610, R24 ;  /* 0x0000761005187816 */ /* 0x001fc60000000018 */
[----:B------:R-:W-:Y:S01]  /*2510*/  FMUL R12, R103, R90 ;  /* 0x0000005a670c7220 */ /* 0x000fe20000400000 */
[----:B------:R-:W-:Y:S01]  /*2520*/  IMAD.IADD R111, R111, 0x1, R21 ;  /* 0x000000016f6f7824 */ /* 0x000fe200078e0215 */
[----:B------:R-:W-:Y:S02]  /*2530*/  IADD3 R108, P1, R108, R20, RZ ;  /* 0x000000146c6c7210 */ /* 0x000fe40007f3e0ff */
[----:B------:R-:W-:-:S03]  /*2540*/  FFMA R12, R25, R23, R12 ;  /* 0x00000017190c7223 */ /* 0x000fc6000000000c */
[----:B------:R-:W-:Y:S01]  /*2550*/  IMAD.X R13, R111, 0x1, R13, P1 ;  /* 0x000000016f0d7824 */ /* 0x000fe200008e060d */
[C---:B------:R-:W-:Y:S02]  /*2560*/  LEA R14, P1, R108.reuse, R114, 0x1 ;  /* 0x000000726c0e7211 */ /* 0x040fe400078208ff */
[----:B------:R-:W-:Y:S02]  /*2570*/  F2FP.F16.F32.PACK_AB R12, RZ, R12 ;  /* 0x0000000cff0c723e */ /* 0x000fe400000000ff */
[----:B------:R-:W-:Y:S02]  /*2580*/  LEA.HI.X R15, R108, R115, R13, 0x1, P1 ;  /* 0x000000736c0f7211 */ /* 0x000fe400008f0c0d */
[----:B------:R-:W-:-:S05]  /*2590*/  PRMT R21, R12, 0x7610, R21 ;  /* 0x000076100c157816 */ /* 0x000fca0000000015 */
[----:B------:R0:W-:Y:S04]  /*25a0*/  @P3 STG.E.U16 desc[UR38][R10.64+0x2], R21 ;  /* 0x000002150a003986 */ /* 0x0001e8000c101526 */
[----:B------:R-:W2:Y:S01]  /*25b0*/  @P2 LDG.E.LTC128B.U16 R24, desc[UR38][R14.64] ;  /* 0x000000260e182981 */ /* 0x000ea2000c1e1520 */
[----:B------:R-:W-:Y:S01]  /*25c0*/  IADD3 R20, P1, R8, R20, RZ ;  /* 0x0000001408147210 */ /* 0x000fe20007f3e0ff */
[----:B------:R-:W-:Y:S01]  /*25d0*/  BSSY B1, `(.L_x_36) ;  /* 0x0000011000017945 */ /* 0x000fe20003800000 */
[----:B------:R-:W-:Y:S02]  /*25e0*/  SHF.L.U64.HI R13, R91, 0x1, R92 ;  /* 0x000000015b0d7819 */ /* 0x000fe4000001025c */
[----:B------:R-:W-:Y:S01]  /*25f0*/  ISETP.GT.AND P0, PT, R3, 0x8, P0 ;  /* 0x000000080300780c */ /* 0x000fe20000704270 */
[----:B0-----:R-:W-:Y:S01]  /*2600*/  IMAD.X R21, R9, 0x1, R111, P1 ;  /* 0x0000000109157824 */ /* 0x001fe200008e066f */
[----:B------:R-:W-:Y:S01]  /*2610*/  LEA R12, P1, R91, R10, 0x1 ;  /* 0x0000000a5b0c7211 */ /* 0x000fe200078208ff */
[----:B------:R-:W-:-:S04]  /*2620*/  IMAD.WIDE.U32 R20, R101, R110, R20 ;  /* 0x0000006e65147225 */ /* 0x000fc800078e0014 */
[----:B------:R-:W-:Y:S01]  /*2630*/  IMAD.X R13, R13, 0x1, R11, P1 ;  /* 0x000000010d0d7824 */ /* 0x000fe200008e060b */
[----:B------:R-:W-:Y:S01]  /*2640*/  LEA R8, P3, R20, R114, 0x1 ;  /* 0x0000007214087211 */ /* 0x000fe200078608ff */
[----:B------:R-:W-:-:S05]  /*2650*/  IMAD.IADD R9, R107, 0x1, R21 ;  /* 0x000000016b097824 */ /* 0x000fca00078e0215 */
[----:B------:R-:W-:Y:S01]  /*2660*/  LEA.HI.X R9, R20, R115, R9, 0x1, P3 ;  /* 0x0000007314097211 */ /* 0x000fe200018f0c09 */
[----:B--2---:R-:W-:-:S05]  /*2670*/  HADD2.F32 R5, -RZ, R24.H0_H0 ;  /* 0x20000018ff057230 */ /* 0x004fca0000004100 */
[----:B------:R-:W-:-:S04]  /*2680*/  FMUL R5, R5, R90 ;  /* 0x0000005a05057220 */ /* 0x000fc80000400000 */
[----:B------:R-:W-:-:S05]  /*2690*/  FFMA R5, R26, R23, R5 ;  /* 0x000000171a057223 */ /* 0x000fca0000000005 */
[----:B------:R-:W-:-:S05]  /*26a0*/  F2FP.F16.F32.PACK_AB R5, RZ, R5 ;  /* 0x00000005ff05723e */ /* 0x000fca00000000ff */
[----:B------:R0:W-:Y:S01]  /*26b0*/  @P2 STG.E.U16 desc[UR38][R12.64], R5 ;  /* 0x000000050c002986 */ /* 0x0001e2000c101526 */
[----:B------:R-:W-:Y:S05]  /*26c0*/  @!P0 BRA `(.L_x_37) ;  /* 0x0000000000048947 */ /* 0x000fea0003800000 */
[----:B------:R2:W5:Y:S02]  /*26d0*/  LDG.E.LTC128B.U16 R24, desc[UR38][R8.64+0x2] ;  /* 0x0000022608187981 */ /* 0x000564000c1e1520 */
.L_x_37:
[----:B------:R-:W-:Y:S05]  /*26e0*/  BSYNC B1 ;  /* 0x0000000000017941 */ /* 0x000fea0003800000 */
.L_x_36:
[----:B0----5:R-:W-:Y:S01]  /*26f0*/  HADD2.F32 R5, -RZ, R24.H0_H0 ;  /* 0x20000018ff057230 */ /* 0x021fe20000004100 */
[----:B------:R-:W-:Y:S01]  /*2700*/  ISETP.GT.AND P1, PT, R4, 0x8, PT ;  /* 0x000000080400780c */ /* 0x000fe20003f24270 */
[----:B------:R-:W-:Y:S03]  /*2710*/  BSSY B1, `(.L_x_38) ;  /* 0x0000008000017945 */ /* 0x000fe60003800000 */
[----:B------:R-:W-:Y:S01]  /*2720*/  FMUL R14, R5, R90 ;  /* 0x0000005a050e7220 */ /* 0x000fe20000400000 */
[----:B------:R-:W-:-:S03]  /*2730*/  ISETP.GT.AND P2, PT, R3, RZ, P1 ;  /* 0x000000ff0300720c */ /* 0x000fc60000f44270 */
[----:B------:R-:W-:-:S05]  /*2740*/  FFMA R14, R27, R23, R14 ;  /* 0x000000171b0e7223 */ /* 0x000fca000000000e */
[----:B------:R-:W-:-:S05]  /*2750*/  F2FP.F16.F32.PACK_AB R14, RZ, R14 ;  /* 0x0000000eff0e723e */ /* 0x000fca00000000ff */
[----:B------:R0:W-:Y:S01]  /*2760*/  @P0 STG.E.U16 desc[UR38][R12.64+0x2], R14 ;  /* 0x0000020e0c000986 */ /* 0x0001e2000c101526 */
[----:B------:R-:W-:Y:S05]  /*2770*/  @!P2 BRA `(.L_x_39) ;  /* 0x000000000004a947 */ /* 0x000fea0003800000 */
[----:B------:R3:W5:Y:S02]  /*2780*/  LDG.E.LTC128B.U16 R24, desc[UR38][R6.64+0x10] ;  /* 0x0000102606187981 */ /* 0x000764000c1e1520 */
.L_x_39:
[----:B------:R-:W-:Y:S05]  /*2790*/  BSYNC B1 ;  /* 0x0000000000017941 */ /* 0x000fea0003800000 */
.L_x_38:
[----:B-----5:R-:W-:Y:S01]  /*27a0*/  HADD2.F32 R5, -RZ, R24.H0_H0 ;  /* 0x20000018ff057230 */ /* 0x020fe20000004100 */
        /* <DEDUP_REMOVED lines=9> */
.L_x_41:
[----:B------:R-:W-:Y:S05]  /*2840*/  BSYNC B1 ;  /* 0x0000000000017941 */ /* 0x000fea0003800000 */
.L_x_40:
[----:B----45:R-:W-:Y:S01]  /*2850*/  HADD2.F32 R5, -RZ, R24.H0_H0 ;  /* 0x20000018ff057230 */ /* 0x030fe20000004100 */
[----:B------:R-:W-:Y:S01]  /*2860*/  ISETP.GT.AND P1, PT, R3, 0x8, P1 ;  /* 0x000000080300780c */ /* 0x000fe20000f24270 */
[----:B------:R-:W-:Y:S03]  /*2870*/  BSSY B1, `(.L_x_42) ;  /* 0x0000007000017945 */ /* 0x000fe60003800000 */
[----:B0-----:R-:W-:-:S04]  /*2880*/  FMUL R14, R5, R90 ;  /* 0x0000005a050e7220 */ /* 0x001fc80000400000 */
[----:B------:R-:W-:-:S05]  /*2890*/  FFMA R14, R29, R23, R14 ;  /* 0x000000171d0e7223 */ /* 0x000fca000000000e */
[----:B------:R-:W-:-:S05]  /*28a0*/  F2FP.F16.F32.PACK_AB R14, RZ, R14 ;  /* 0x0000000eff0e723e */ /* 0x000fca00000000ff */
[----:B------:R0:W-:Y:S01]  /*28b0*/  @P3 STG.E.U16 desc[UR38][R10.64+0x12], R14 ;  /* 0x0000120e0a003986 */ /* 0x0001e2000c101526 */
[----:B------:R-:W-:Y:S05]  /*28c0*/  @!P1 BRA `(.L_x_43) ;  /* 0x0000000000049947 */ /* 0x000fea0003800000 */
[----:B------:R4:W5:Y:S02]  /*28d0*/  LDG.E.LTC128B.U16 R24, desc[UR38][R8.64+0x10] ;  /* 0x0000102608187981 */ /* 0x000964000c1e1520 */
.L_x_43:
[----:B------:R-:W-:Y:S05]  /*28e0*/  BSYNC B1 ;  /* 0x0000000000017941 */ /* 0x000fea0003800000 */
.L_x_42:
[----:B-----5:R-:W-:Y:S01]  /*28f0*/  HADD2.F32 R5, -RZ, R24.H0_H0 ;  /* 0x20000018ff057230 */ /* 0x020fe20000004100 */
[----:B------:R-:W-:Y:S01]  /*2900*/  ISETP.GT.AND P0, PT, R3, 0x8, P0 ;  /* 0x000000080300780c */ /* 0x000fe20000704270 */
[----:B------:R-:W-:Y:S03]  /*2910*/  BSSY B1, `(.L_x_44) ;  /* 0x0000007000017945 */ /* 0x000fe60003800000 */
[----:B------:R-:W-:-:S04]  /*2920*/  FMUL R5, R5, R90 ;  /* 0x0000005a05057220 */ /* 0x000fc80000400000 */
[----:B------:R-:W-:-:S05]  /*2930*/  FFMA R5, R30, R23, R5 ;  /* 0x000000171e057223 */ /* 0x000fca0000000005 */
[----:B------:R-:W-:-:S05]  /*2940*/  F2FP.F16.F32.PACK_AB R5, RZ, R5 ;  /* 0x00000005ff05723e */ /* 0x000fca00000000ff */
[----:B------:R0:W-:Y:S01]  /*2950*/  @P1 STG.E.U16 desc[UR38][R12.64+0x10], R5 ;  /* 0x000010050c001986 */ /* 0x0001e2000c101526 */
[----:B------:R-:W-:Y:S05]  /*2960*/  @!P0 BRA `(.L_x_45) ;  /* 0x0000000000048947 */ /* 0x000fea0003800000 */
[----:B------:R0:W5:Y:S02]  /*2970*/  LDG.E.LTC128B.U16 R24, desc[UR38][R8.64+0x12] ;  /* 0x0000122608187981 */ /* 0x000164000c1e1520 */
.L_x_45:
[----:B------:R-:W-:Y:S05]  /*2980*/  BSYNC B1 ;  /* 0x0000000000017941 */ /* 0x000fea0003800000 */
.L_x_44:
        /* <DEDUP_REMOVED lines=10> */
.L_x_47:
[----:B------:R-:W-:Y:S05]  /*2a30*/  BSYNC B1 ;  /* 0x0000000000017941 */ /* 0x000fea0003800000 */
.L_x_46:
        /* <DEDUP_REMOVED lines=10> */
.L_x_49:
[----:B------:R-:W-:Y:S05]  /*2ae0*/  BSYNC B1 ;  /* 0x0000000000017941 */ /* 0x000fea0003800000 */
.L_x_48:
[----:B0----5:R-:W-:Y:S01]  /*2af0*/  HADD2.F32 R5, -RZ, R24.H0_H0 ;  /* 0x20000018ff057230 */ /* 0x021fe20000004100 */
        /* <DEDUP_REMOVED lines=8> */
.L_x_51:
[----:B------:R-:W-:Y:S05]  /*2b80*/  BSYNC B1 ;  /* 0x0000000000017941 */ /* 0x000fea0003800000 */
.L_x_50:
        /* <DEDUP_REMOVED lines=9> */
.L_x_53:
[----:B------:R-:W-:Y:S05]  /*2c20*/  BSYNC B1 ;  /* 0x0000000000017941 */ /* 0x000fea0003800000 */
.L_x_52:
        /* <DEDUP_REMOVED lines=10> */
.L_x_55:
[----:B------:R-:W-:Y:S05]  /*2cd0*/  BSYNC B1 ;  /* 0x0000000000017941 */ /* 0x000fea0003800000 */
.L_x_54:
        /* <DEDUP_REMOVED lines=10> */
.L_x_57:
[----:B------:R-:W-:Y:S05]  /*2d80*/  BSYNC B1 ;  /* 0x0000000000017941 */ /* 0x000fea0003800000 */
.L_x_56:
        /* <DEDUP_REMOVED lines=9> */
.L_x_59:
[----:B------:R-:W-:Y:S05]  /*2e20*/  BSYNC B1 ;  /* 0x0000000000017941 */ /* 0x000fea0003800000 */
.L_x_58:
        /* <DEDUP_REMOVED lines=9> */
.L_x_61:
[----:B------:R-:W-:Y:S05]  /*2ec0*/  BSYNC B1 ;  /* 0x0000000000017941 */ /* 0x000fea0003800000 */
.L_x_60:
        /* <DEDUP_REMOVED lines=10> */
.L_x_63:
[----:B------:R-:W-:Y:S05]  /*2f70*/  BSYNC B1 ;  /* 0x0000000000017941 */ /* 0x000fea0003800000 */
.L_x_62:
        /* <DEDUP_REMOVED lines=10> */
.L_x_65:
[----:B------:R-:W-:Y:S05]  /*3020*/  BSYNC B1 ;  /* 0x0000000000017941 */ /* 0x000fea0003800000 */
.L_x_64:
        /* <DEDUP_REMOVED lines=9> */
.L_x_67:
[----:B------:R-:W-:Y:S05]  /*30c0*/  BSYNC B1 ;  /* 0x0000000000017941 */ /* 0x000fea0003800000 */
.L_x_66:
        /* <DEDUP_REMOVED lines=9> */
.L_x_69:
[----:B------:R-:W-:Y:S05]  /*3160*/  BSYNC B1 ;  /* 0x0000000000017941 */ /* 0x000fea0003800000 */
.L_x_68:
        /* <DEDUP_REMOVED lines=10> */
.L_x_71:
[----:B------:R-:W-:Y:S05]  /*3210*/  BSYNC B1 ;  /* 0x0000000000017941 */ /* 0x000fea0003800000 */
.L_x_70:
        /* <DEDUP_REMOVED lines=10> */
.L_x_73:
[----:B------:R-:W-:Y:S05]  /*32c0*/  BSYNC B1 ;  /* 0x0000000000017941 */ /* 0x000fea0003800000 */
.L_x_72:
        /* <DEDUP_REMOVED lines=9> */
.L_x_75:
[----:B------:R-:W-:Y:S05]  /*3360*/  BSYNC B1 ;  /* 0x0000000000017941 */ /* 0x000fea0003800000 */
.L_x_74:
        /* <DEDUP_REMOVED lines=9> */
.L_x_77:
[----:B------:R-:W-:Y:S05]  /*3400*/  BSYNC B1 ;  /* 0x0000000000017941 */ /* 0x000fea0003800000 */
.L_x_76:
        /* <DEDUP_REMOVED lines=10> */
.L_x_79:
[----:B------:R-:W-:Y:S05]  /*34b0*/  BSYNC B1 ;  /* 0x0000000000017941 */ /* 0x000fea0003800000 */
.L_x_78:
        /* <DEDUP_REMOVED lines=10> */
.L_x_81:
[----:B------:R-:W-:Y:S05]  /*3560*/  BSYNC B1 ;  /* 0x0000000000017941 */ /* 0x000fea0003800000 */
.L_x_80:
        /* <DEDUP_REMOVED lines=9> */
.L_x_83:
[----:B------:R-:W-:Y:S05]  /*3600*/  BSYNC B1 ;  /* 0x0000000000017941 */ /* 0x000fea0003800000 */
.L_x_82:
        /* <DEDUP_REMOVED lines=9> */
.L_x_85:
[----:B------:R-:W-:Y:S05]  /*36a0*/  BSYNC B1 ;  /* 0x0000000000017941 */ /* 0x000fea0003800000 */
.L_x_84:
        /* <DEDUP_REMOVED lines=10> */
.L_x_87:
[----:B------:R-:W-:Y:S05]  /*3750*/  BSYNC B1 ;  /* 0x0000000000017941 */ /* 0x000fea0003800000 */
.L_x_86:
        /* <DEDUP_REMOVED lines=10> */
.L_x_89:
[----:B------:R-:W-:Y:S05]  /*3800*/  BSYNC B1 ;  /* 0x0000000000017941 */ /* 0x000fea0003800000 */
.L_x_88:
        /* <DEDUP_REMOVED lines=9> */
.L_x_91:
[----:B------:R-:W-:Y:S05]  /*38a0*/  BSYNC B1 ;  /* 0x0000000000017941 */ /* 0x000fea0003800000 */
.L_x_90:
        /* <DEDUP_REMOVED lines=9> */
.L_x_93:
[----:B------:R-:W-:Y:S05]  /*3940*/  BSYNC B1 ;  /* 0x0000000000017941 */ /* 0x000fea0003800000 */
.L_x_92:
        /* <DEDUP_REMOVED lines=10> */
.L_x_95:
[----:B------:R-:W-:Y:S05]  /*39f0*/  BSYNC B1 ;  /* 0x0000000000017941 */ /* 0x000fea0003800000 */
.L_x_94:
        /* <DEDUP_REMOVED lines=10> */
.L_x_97:
[----:B------:R-:W-:Y:S05]  /*3aa0*/  BSYNC B1 ;  /* 0x0000000000017941 */ /* 0x000fea0003800000 */
.L_x_96:
        /* <DEDUP_REMOVED lines=9> */
.L_x_99:
[----:B------:R-:W-:Y:S05]  /*3b40*/  BSYNC B1 ;  /* 0x0000000000017941 */ /* 0x000fea0003800000 */
.L_x_98:
        /* <DEDUP_REMOVED lines=9> */
.L_x_101:
[----:B------:R-:W-:Y:S05]  /*3be0*/  BSYNC B1 ;  /* 0x0000000000017941 */ /* 0x000fea0003800000 */
.L_x_100:
        /* <DEDUP_REMOVED lines=10> */
.L_x_103:
[----:B------:R-:W-:Y:S05]  /*3c90*/  BSYNC B1 ;  /* 0x0000000000017941 */ /* 0x000fea0003800000 */
.L_x_102:
        /* <DEDUP_REMOVED lines=10> */
.L_x_105:
[----:B------:R-:W-:Y:S05]  /*3d40*/  BSYNC B1 ;  /* 0x0000000000017941 */ /* 0x000fea0003800000 */
.L_x_104:
        /* <DEDUP_REMOVED lines=9> */
.L_x_107:
[----:B------:R-:W-:Y:S05]  /*3de0*/  BSYNC B1 ;  /* 0x0000000000017941 */ /* 0x000fea0003800000 */
.L_x_106:
        /* <DEDUP_REMOVED lines=9> */
.L_x_109:
[----:B------:R-:W-:Y:S05]  /*3e80*/  BSYNC B1 ;  /* 0x0000000000017941 */ /* 0x000fea0003800000 */
.L_x_108:
        /* <DEDUP_REMOVED lines=10> */
.L_x_111:
[----:B------:R-:W-:Y:S05]  /*3f30*/  BSYNC B1 ;  /* 0x0000000000017941 */ /* 0x000fea0003800000 */
.L_x_110:
        /* <DEDUP_REMOVED lines=10> */
.L_x_113:
[----:B------:R-:W-:Y:S05]  /*3fe0*/  BSYNC B1 ;  /* 0x0000000000017941 */ /* 0x000fea0003800000 */
.L_x_112:
        /* <DEDUP_REMOVED lines=9> */
.L_x_115:
[----:B------:R-:W-:Y:S05]  /*4080*/  BSYNC B1 ;  /* 0x0000000000017941 */ /* 0x000fea0003800000 */
.L_x_114:
        /* <DEDUP_REMOVED lines=9> */
.L_x_117:
[----:B------:R-:W-:Y:S05]  /*4120*/  BSYNC B1 ;  /* 0x0000000000017941 */ /* 0x000fea0003800000 */
.L_x_116:
        /* <DEDUP_REMOVED lines=10> */
.L_x_119:
[----:B------:R-:W-:Y:S05]  /*41d0*/  BSYNC B1 ;  /* 0x0000000000017941 */ /* 0x000fea0003800000 */
.L_x_118:
        /* <DEDUP_REMOVED lines=10> */
.L_x_121:
[----:B------:R-:W-:Y:S05]  /*4280*/  BSYNC B1 ;  /* 0x0000000000017941 */ /* 0x000fea0003800000 */
.L_x_120:
        /* <DEDUP_REMOVED lines=9> */
.L_x_123:
[----:B------:R-:W-:Y:S05]  /*4320*/  BSYNC B1 ;  /* 0x0000000000017941 */ /* 0x000fea0003800000 */
.L_x_122:
        /* <DEDUP_REMOVED lines=9> */
.L_x_125:
[----:B------:R-:W-:Y:S05]  /*43c0*/  BSYNC B1 ;  /* 0x0000000000017941 */ /* 0x000fea0003800000 */
.L_x_124:
        /* <DEDUP_REMOVED lines=10> */
.L_x_127:
[----:B------:R-:W-:Y:S05]  /*4470*/  BSYNC B1 ;  /* 0x0000000000017941 */ /* 0x000fea0003800000 */
.L_x_126:
        /* <DEDUP_REMOVED lines=10> */
.L_x_129:
[----:B------:R-:W-:Y:S05]  /*4520*/  BSYNC B1 ;  /* 0x0000000000017941 */ /* 0x000fea0003800000 */
.L_x_128:
        /* <DEDUP_REMOVED lines=9> */
.L_x_131:
[----:B------:R-:W-:Y:S05]  /*45c0*/  BSYNC B1 ;  /* 0x0000000000017941 */ /* 0x000fea0003800000 */
.L_x_130:
        /* <DEDUP_REMOVED lines=9> */
.L_x_133:
[----:B------:R-:W-:Y:S05]  /*4660*/  BSYNC B1 ;  /* 0x0000000000017941 */ /* 0x000fea0003800000 */
.L_x_132:
        /* <DEDUP_REMOVED lines=10> */
.L_x_135:
[----:B------:R-:W-:Y:S05]  /*4710*/  BSYNC B1 ;  /* 0x0000000000017941 */ /* 0x000fea0003800000 */
.L_x_134:
        /* <DEDUP_REMOVED lines=10> */
.L_x_137:
[----:B------:R-:W-:Y:S05]  /*47c0*/  BSYNC B1 ;  /* 0x0000000000017941 */ /* 0x000fea0003800000 */
.L_x_136:
        /* <DEDUP_REMOVED lines=9> */
.L_x_139:
[----:B------:R-:W-:Y:S05]  /*4860*/  BSYNC B1 ;  /* 0x0000000000017941 */ /* 0x000fea0003800000 */
.L_x_138:
        /* <DEDUP_REMOVED lines=9> */
.L_x_141:
[----:B------:R-:W-:Y:S05]  /*4900*/  BSYNC B1 ;  /* 0x0000000000017941 */ /* 0x000fea0003800000 */
.L_x_140:
        /* <DEDUP_REMOVED lines=10> */
.L_x_143:
[----:B------:R-:W-:Y:S05]  /*49b0*/  BSYNC B1 ;  /* 0x0000000000017941 */ /* 0x000fea0003800000 */
.L_x_142:
        /* <DEDUP_REMOVED lines=10> */
.L_x_145:
[----:B------:R-:W-:Y:S05]  /*4a60*/  BSYNC B1 ;  /* 0x0000000000017941 */ /* 0x000fea0003800000 */
.L_x_144:
        /* <DEDUP_REMOVED lines=9> */
.L_x_147:
[----:B------:R-:W-:Y:S05]  /*4b00*/  BSYNC B1 ;  /* 0x0000000000017941 */ /* 0x000fea0003800000 */
.L_x_146:
        /* <DEDUP_REMOVED lines=9> */
.L_x_149:
[----:B------:R-:W-:Y:S05]  /*4ba0*/  BSYNC B1 ;  /* 0x0000000000017941 */ /* 0x000fea0003800000 */
.L_x_148:
        /* <DEDUP_REMOVED lines=10> */
.L_x_151:
[----:B------:R-:W-:Y:S05]  /*4c50*/  BSYNC B1 ;  /* 0x0000000000017941 */ /* 0x000fea0003800000 */
.L_x_150:
[----:B-----5:R-:W-:Y:S01]  /*4c60*/  HADD2.F32 R5, -RZ, R24.H0_H0 ;  /* 0x20000018ff057230 */ /* 0x020fe20000004100 */
[----:B------:R-:W-:Y:S01]  /*4c70*/  ISETP.GT.AND P0, PT, R4, 0x79, PT ;  /* 0x000000790400780c */ /* 0x000fe20003f04270 */
[----:B------:R-:W-:Y:S01]  /*4c80*/  @P2 IMAD.MOV.U32 R4, RZ, RZ, R10 ;  /* 0x000000ffff042224 */ /* 0x000fe200078e000a */
[----:B------:R-:W-:Y:S02]  /*4c90*/  BSSY B1, `(.L_x_152) ;  /* 0x000000a000017945 */ /* 0x000fe40003800000 */
[----:B------:R-:W-:Y:S01]  /*4ca0*/  FMUL R5, R5, R90 ;  /* 0x0000005a05057220 */ /* 0x000fe20000400000 */
[----:B------:R-:W-:-:S03]  /*4cb0*/  ISETP.GT.AND P3, PT, R3, RZ, P0 ;  /* 0x000000ff0300720c */ /* 0x000fc60000764270 */
[----:B------:R-:W-:-:S05]  /*4cc0*/  FFMA R5, R84, R23, R5 ;  /* 0x0000001754057223 */ /* 0x000fca0000000005 */
[----:B------:R-:W-:-:S04]  /*4cd0*/  F2FP.F16.F32.PACK_AB R5, RZ, R5 ;  /* 0x00000005ff05723e */ /* 0x000fc800000000ff */
[----:B0-----:R-:W-:Y:S01]  /*4ce0*/  PRMT R14, R5, 0x7610, R14 ;  /* 0x00007610050e7816 */ /* 0x001fe2000000000e */
[----:B------:R-:W-:-:S05]  /*4cf0*/  @P2 IMAD.MOV.U32 R5, RZ, RZ, R11 ;  /* 0x000000ffff052224 */ /* 0x000fca00078e000b */
[----:B------:R0:W-:Y:S01]  /*4d00*/  @P2 STG.E.U16 desc[UR38][R4.64+0xf0], R14 ;  /* 0x0000f00e04002986 */ /* 0x0001e2000c101526 */
[----:B------:R-:W-:Y:S05]  /*4d10*/  @!P3 BRA `(.L_x_153) ;  /* 0x000000000004b947 */ /* 0x000fea0003800000 */
[----:B------:R0:W5:Y:S02]  /*4d20*/  LDG.E.LTC128B.U16 R24, desc[UR38][R6.64+0xf2] ;  /* 0x0000f22606187981 */ /* 0x000164000c1e1520 */
.L_x_153:
[----:B------:R-:W-:Y:S05]  /*4d30*/  BSYNC B1 ;  /* 0x0000000000017941 */ /* 0x000fea0003800000 */
.L_x_152:
        /* <DEDUP_REMOVED lines=9> */
.L_x_155:
[----:B------:R-:W-:Y:S05]  /*4dd0*/  BSYNC B1 ;  /* 0x0000000000017941 */ /* 0x000fea0003800000 */
.L_x_154:
[----:B-----5:R-:W-:Y:S01]  /*4de0*/  HADD2.F32 R5, -RZ, R24.H0_H0 ;  /* 0x20000018ff057230 */ /* 0x020fe20000004100 */
[----:B------:R-:W-:Y:S01]  /*4df0*/  ISETP.GT.AND P0, PT, R3, 0x8, P0 ;  /* 0x000000080300780c */ /* 0x000fe20000704270 */
[----:B0-----:R-:W-:Y:S01]  /*4e00*/  @P1 IMAD.MOV.U32 R4, RZ, RZ, R12 ;  /* 0x000000ffff041224 */ /* 0x001fe200078e000c */
[----:B------:R-:W-:Y:S02]  /*4e10*/  BSSY B1, `(.L_x_156) ;  /* 0x0000009000017945 */ /* 0x000fe40003800000 */
[----:B------:R-:W-:-:S04]  /*4e20*/  FMUL R5, R5, R90 ;  /* 0x0000005a05057220 */ /* 0x000fc80000400000 */
[----:B------:R-:W-:-:S05]  /*4e30*/  FFMA R5, R86, R23, R5 ;  /* 0x0000001756057223 */ /* 0x000fca0000000005 */
[----:B------:R-:W-:-:S04]  /*4e40*/  F2FP.F16.F32.PACK_AB R5, RZ, R5 ;  /* 0x00000005ff05723e */ /* 0x000fc800000000ff */
[----:B-1-3--:R-:W-:Y:S01]  /*4e50*/  PRMT R6, R5, 0x7610, R6 ;  /* 0x0000761005067816 */ /* 0x00afe20000000006 */
[----:B------:R-:W-:-:S05]  /*4e60*/  @P1 IMAD.MOV.U32 R5, RZ, RZ, R13 ;  /* 0x000000ffff051224 */ /* 0x000fca00078e000d */
[----:B------:R0:W-:Y:S01]  /*4e70*/  @P1 STG.E.U16 desc[UR38][R4.64+0xf0], R6 ;  /* 0x0000f00604001986 */ /* 0x0001e2000c101526 */
[----:B------:R-:W-:Y:S05]  /*4e80*/  @!P0 BRA `(.L_x_157) ;  /* 0x0000000000048947 */ /* 0x000fea0003800000 */
[----:B------:R1:W5:Y:S02]  /*4e90*/  LDG.E.LTC128B.U16 R24, desc[UR38][R8.64+0xf2] ;  /* 0x0000f22608187981 */ /* 0x000364000c1e1520 */
.L_x_157:
[----:B------:R-:W-:Y:S05]  /*4ea0*/  BSYNC B1 ;  /* 0x0000000000017941 */ /* 0x000fea0003800000 */
.L_x_156:
[----:B------:R-:W-:Y:S05]  /*4eb0*/  @!P0 BRA `(.L_x_158) ;  /* 0x0000001000e88947 */ /* 0x000fea0003800000 */
[----:B-----5:R-:W-:-:S05]  /*4ec0*/  HADD2.F32 R3, -RZ, R24.H0_H0 ;  /* 0x20000018ff037230 */ /* 0x020fca0000004100 */
[----:B0-----:R-:W-:-:S04]  /*4ed0*/  FMUL R4, R3, R90 ;  /* 0x0000005a03047220 */ /* 0x001fc80000400000 */
[----:B------:R-:W-:-:S05]  /*4ee0*/  FFMA R4, R87, R23, R4 ;  /* 0x0000001757047223 */ /* 0x000fca0000000004 */
[----:B------:R-:W-:-:S05]  /*4ef0*/  F2FP.F16.F32.PACK_AB R4, RZ, R4 ;  /* 0x00000004ff04723e */ /* 0x000fca00000000ff */
[----:B------:R3:W-:Y:S01]  /*4f00*/  STG.E.U16 desc[UR38][R12.64+0xf2], R4 ;  /* 0x0000f2040c007986 */ /* 0x0007e2000c101526 */
[----:B------:R-:W-:Y:S05]  /*4f10*/  BRA `(.L_x_158) ;  /* 0x0000001000d07947 */ /* 0x000fea0003800000 */
.L_x_33:
[----:B------:R-:W-:Y:S01]  /*4f20*/  ISETP.GT.AND P3, PT, R4, 0x1, PT ;  /* 0x000000010400780c */ /* 0x000fe20003f64270 */
[----:B------:R-:W-:Y:S01]  /*4f30*/  ULDC.64 UR4, c[0x0][0x5c0] ;  /* 0x0001700000047ab9 */ /* 0x000fe20000000a00 */
[-C--:B------:R-:W-:Y:S01]  /*4f40*/  FMUL R24, R24, R23.reuse ;  /* 0x0000001718187220 */ /* 0x080fe20000400000 */
[----:B------:R-:W-:Y:S01]  /*4f50*/  LEA R6, P4, R106, UR4, 0x1 ;  /* 0x000000046a067c11 */ /* 0x000fe2000f8808ff */
[-C--:B------:R-:W-:Y:S01]  /*4f60*/  FMUL R25, R25, R23.reuse ;  /* 0x0000001719197220 */ /* 0x080fe20000400000 */
[----:B------:R-:W-:Y:S01]  /*4f70*/  ISETP.GT.AND P0, PT, R3, RZ, P3 ;  /* 0x000000ff0300720c */ /* 0x000fe20001f04270 */
[-C--:B------:R-:W-:Y:S01]  /*4f80*/  FMUL R26, R26, R23.reuse ;  /* 0x000000171a1a7220 */ /* 0x080fe20000400000 */
[----:B------:R-:W-:Y:S01]  /*4f90*/  F2FP.F16.F32.PACK_AB R24, RZ, R24 ;  /* 0x00000018ff18723e */ /* 0x000fe200000000ff */
[-C--:B------:R-:W-:Y:S01]  /*4fa0*/  FMUL R27, R27, R23.reuse ;  /* 0x000000171b1b7220 */ /* 0x080fe20000400000 */
[----:B------:R-:W-:Y:S01]  /*4fb0*/  LEA.HI.X R7, R106, UR5, R103, 0x1, P4 ;  /* 0x000000056a077c11 */ /* 0x000fe2000a0f0c67 */
[----:B------:R-:W-:Y:S01]  /*4fc0*/  FMUL R28, R28, R23 ;  /* 0x000000171c1c7220 */ /* 0x000fe20000400000 */
[----:B------:R-:W-:Y:S01]  /*4fd0*/  F2FP.F16.F32.PACK_AB R25, RZ, R25 ;  /* 0x00000019ff19723e */ /* 0x000fe200000000ff */
[-C--:B------:R-:W-:Y:S01]  /*4fe0*/  FMUL R29, R29, R23.reuse ;  /* 0x000000171d1d7220 */ /* 0x080fe20000400000 */
[----:B------:R-:W-:Y:S01]  /*4ff0*/  ISETP.GT.AND P2, PT, R3, 0x8, P2 ;  /* 0x000000080300780c */ /* 0x000fe20001744270 */
[----:B------:R-:W-:Y:S01]  /*5000*/  @P1 STG.E.U16 desc[UR38][R6.64], R24 ;  /* 0x0000001806001986 */ /* 0x000fe2000c101526 */
[----:B------:R-:W-:Y:S01]  /*5010*/  ISETP.GT.AND P1, PT, R4, 0x8, PT ;  /* 0x000000080400780c */ /* 0x000fe20003f24270 */
[-C--:B------:R-:W-:Y:S01]  /*5020*/  FMUL R30, R30, R23.reuse ;  /* 0x000000171e1e7220 */ /* 0x080fe20000400000 */
[C---:B------:R-:W-:Y:S01]  /*5030*/  SHF.L.U64.HI R5, R91.reuse, 0x1, R92 ;  /* 0x000000015b057819 */ /* 0x040fe2000001025c */
[----:B------:R-:W-:Y:S01]  /*5040*/  @P0 STG.E.U16 desc[UR38][R6.64+0x2], R25 ;  /* 0x0000021906000986 */ /* 0x000fe2000c101526 */
[----:B------:R-:W-:Y:S01]  /*5050*/  LEA R8, P5, R91, R6, 0x1 ;  /* 0x000000065b087211 */ /* 0x000fe200078a08ff */
[-C--:B------:R-:W-:Y:S01]  /*5060*/  FMUL R31, R31, R23.reuse ;  /* 0x000000171f1f7220 */ /* 0x080fe20000400000 */
[----:B------:R-:W-:Y:S01]  /*5070*/  ISETP.GT.AND P3, PT, R3, 0x8, P3 ;  /* 0x000000080300780c */ /* 0x000fe20001f64270 */
[-C--:B------:R-:W-:Y:S01]  /*5080*/  FMUL R32, R32, R23.reuse ;  /* 0x0000001720207220 */ /* 0x080fe20000400000 */
[----:B------:R-:W-:Y:S01]  /*5090*/  ISETP.GT.AND P0, PT, R4, 0x9, PT ;  /* 0x000000090400780c */ /* 0x000fe20003f04270 */
[----:B------:R-:W-:Y:S01]  /*50a0*/  IMAD.X R9, R5, 0x1, R7, P5 ;  /* 0x0000000105097824 */ /* 0x000fe200028e0607 */
[----:B------:R-:W-:Y:S01]  /*50b0*/  ISETP.GT.AND P4, PT, R3, RZ, P1 ;  /* 0x000000ff0300720c */ /* 0x000fe20000f84270 */
[-C--:B------:R-:W-:Y:S01]  /*50c0*/  FMUL R33, R33, R23.reuse ;  /* 0x0000001721217220 */ /* 0x080fe20000400000 */
[----:B------:R-:W-:Y:S01]  /*50d0*/  F2FP.F16.F32.PACK_AB R26, RZ, R26 ;  /* 0x0000001aff1a723e */ /* 0x000fe200000000ff */
[-C--:B------:R-:W-:Y:S01]  /*50e0*/  FMUL R34, R34, R23.reuse ;  /* 0x0000001722227220 */ /* 0x080fe20000400000 */
[----:B------:R-:W-:Y:S01]  /*50f0*/  ISETP.GT.AND P5, PT, R3, RZ, P0 ;  /* 0x000000ff0300720c */ /* 0x000fe200007a4270 */
[----:B------:R-:W-:Y:S01]  /*5100*/  FMUL R35, R35, R23 ;  /* 0x0000001723237220 */ /* 0x000fe20000400000 */
[----:B------:R-:W-:Y:S01]  /*5110*/  F2FP.F16.F32.PACK_AB R27, RZ, R27 ;  /* 0x0000001bff1b723e */ /* 0x000fe200000000ff */
[----:B------:R-:W-:Y:S01]  /*5120*/  @P2 STG.E.U16 desc[UR38][R8.64], R26 ;  /* 0x0000001a08002986 */ /* 0x000fe2000c101526 */
[----:B------:R-:W-:Y:S01]  /*5130*/  F2FP.F16.F32.PACK_AB R28, RZ, R28 ;  /* 0x0000001cff1c723e */ /* 0x000fe200000000ff */
[-C--:B------:R-:W-:Y:S01]  /*5140*/  FMUL R36, R36, R23.reuse ;  /* 0x0000001724247220 */ /* 0x080fe20000400000 */
[----:B------:R-:W-:Y:S01]  /*5150*/  ISETP.GT.AND P2, PT, R3, 0x8, P1 ;  /* 0x000000080300780c */ /* 0x000fe20000f44270 */
[----:B------:R-:W-:Y:S01]  /*5160*/  @P3 STG.E.U16 desc[UR38][R8.64+0x2], R27 ;  /* 0x0000021b08003986 */ /* 0x000fe2000c101526 */
[----:B------:R-:W-:Y:S01]  /*5170*/  ISETP.GT.AND P1, PT, R4, 0x10, PT ;  /* 0x000000100400780c */ /* 0x000fe20003f24270 */
[----:B------:R-:W-:Y:S01]  /*5180*/  FMUL R37, R37, R23 ;  /* 0x0000001725257220 */ /* 0x000fe20000400000 */
[----:B------:R-:W-:Y:S01]  /*5190*/  F2FP.F16.F32.PACK_AB R29, RZ, R29 ;  /* 0x0000001dff1d723e */ /* 0x000fe200000000ff */
[----:B------:R-:W-:Y:S01]  /*51a0*/  @P4 STG.E.U16 desc[UR38][R6.64+0x10], R28 ;  /* 0x0000101c06004986 */ /* 0x000fe2000c101526 */
[C---:B------:R-:W-:Y:S01]  /*51b0*/  ISETP.GT.AND P3, PT, R3.reuse, 0x8, P0 ;  /* 0x000000080300780c */ /* 0x040fe20000764270 */
[-C--:B------:R-:W-:Y:S01]  /*51c0*/  FMUL R38, R38, R23.reuse ;  /* 0x0000001726267220 */ /* 0x080fe20000400000 */
[----:B------:R-:W-:Y:S01]  /*51d0*/  ISETP.GT.AND P0, PT, R4, 0x11, PT ;  /* 0x000000110400780c */ /* 0x000fe20003f04270 */
[----:B------:R-:W-:Y:S01]  /*51e0*/  @P5 STG.E.U16 desc[UR38][R6.64+0x12], R29 ;  /* 0x0000121d06005986 */ /* 0x000fe2000c101526 */
        /* <DEDUP_REMOVED lines=161> */
[----:B------:R-:W-:Y:S01]  /*5c00*/  FMUL R87, R87, R23 ;  /* 0x0000001757577220 */ /* 0x000fe20000400000 */
[----:B------:R-:W-:-:S02]  /*5c10*/  F2FP.F16.F32.PACK_AB R62, RZ, R62 ;  /* 0x0000003eff3e723e */ /* 0x000fc400000000ff */
[C---:B------:R-:W-:Y:S02]  /*5c20*/  ISETP.GT.AND P5, PT, R3.reuse, RZ, P0 ;  /* 0x000000ff0300720c */ /* 0x040fe400007a4270 */
[----:B------:R-:W-:Y:S01]  /*5c30*/  F2FP.F16.F32.PACK_AB R63, RZ, R63 ;  /* 0x0000003fff3f723e */ /* 0x000fe200000000ff */
[----:B------:R-:W-:Y:S01]  /*5c40*/  @P2 STG.E.U16 desc[UR38][R8.64+0x90], R62 ;  /* 0x0000903e08002986 */ /* 0x000fe2000c101526 */
[----:B------:R-:W-:Y:S02]  /*5c50*/  F2FP.F16.F32.PACK_AB R64, RZ, R64 ;  /* 0x00000040ff40723e */ /* 0x000fe400000000ff */
[C---:B------:R-:W-:Y:S01]  /*5c60*/  ISETP.GT.AND P2, PT, R3.reuse, 0x8, P1 ;  /* 0x000000080300780c */ /* 0x040fe20000f44270 */
[----:B------:R-:W-:Y:S01]  /*5c70*/  @P3 STG.E.U16 desc[UR38][R8.64+0x92], R63 ;  /* 0x0000923f08003986 */ /* 0x000fe2000c101526 */
[----:B------:R-:W-:Y:S02]  /*5c80*/  ISETP.GT.AND P1, PT, R4, 0x58, PT ;  /* 0x000000580400780c */ /* 0x000fe40003f24270 */
[----:B------:R-:W-:Y:S01]  /*5c90*/  F2FP.F16.F32.PACK_AB R65, RZ, R65 ;  /* 0x00000041ff41723e */ /* 0x000fe200000000ff */
[----:B------:R-:W-:Y:S01]  /*5ca0*/  @P4 STG.E.U16 desc[UR38][R6.64+0xa0], R64 ;  /* 0x0000a04006004986 */ /* 0x000fe2000c101526 */
[----:B------:R-:W-:-:S02]  /*5cb0*/  ISETP.GT.AND P3, PT, R3, 0x8, P0 ;  /* 0x000000080300780c */ /* 0x000fc40000764270 */
[----:B------:R-:W-:Y:S01]  /*5cc0*/  ISETP.GT.AND P0, PT, R4, 0x59, PT ;  /* 0x000000590400780c */ /* 0x000fe20003f04270 */
[----:B------:R-:W-:Y:S01]  /*5cd0*/  @P5 STG.E.U16 desc[UR38][R6.64+0xa2], R65 ;  /* 0x0000a24106005986 */ /* 0x000fe2000c101526 */
[C---:B------:R-:W-:Y:S02]  /*5ce0*/  ISETP.GT.AND P4, PT, R3.reuse, RZ, P1 ;  /* 0x000000ff0300720c */ /* 0x040fe40000f84270 */
[----:B------:R-:W-:Y:S02]  /*5cf0*/  F2FP.F16.F32.PACK_AB R66, RZ, R66 ;  /* 0x00000042ff42723e */ /* 0x000fe400000000ff */
[----:B------:R-:W-:Y:S02]  /*5d00*/  ISETP.GT.AND P5, PT, R3, RZ, P0 ;  /* 0x000000ff0300720c */ /* 0x000fe400007a4270 */
[----:B------:R-:W-:Y:S01]  /*5d10*/  F2FP.F16.F32.PACK_AB R67, RZ, R67 ;  /* 0x00000043ff43723e */ /* 0x000fe200000000ff */
[----:B------:R-:W-:Y:S01]  /*5d20*/  @P2 STG.E.U16 desc[UR38][R8.64+0xa0], R66 ;  /* 0x0000a04208002986 */ /* 0x000fe2000c101526 */
[----:B------:R-:W-:-:S02]  /*5d30*/  F2FP.F16.F32.PACK_AB R68, RZ, R68 ;  /* 0x00000044ff44723e */ /* 0x000fc400000000ff */
[C---:B------:R-:W-:Y:S01]  /*5d40*/  ISETP.GT.AND P2, PT, R3.reuse, 0x8, P1 ;  /* 0x000000080300780c */ /* 0x040fe20000f44270 */
[----:B------:R-:W-:Y:S01]  /*5d50*/  @P3 STG.E.U16 desc[UR38][R8.64+0xa2], R67 ;  /* 0x0000a24308003986 */ /* 0x000fe2000c101526 */
[C---:B------:R-:W-:Y:S02]  /*5d60*/  ISETP.GT.AND P1, PT, R4.reuse, 0x60, PT ;  /* 0x000000600400780c */ /* 0x040fe40003f24270 */
[----:B------:R-:W-:Y:S01]  /*5d70*/  F2FP.F16.F32.PACK_AB R69, RZ, R69 ;  /* 0x00000045ff45723e */ /* 0x000fe200000000ff */
[----:B------:R-:W-:Y:S01]  /*5d80*/  @P4 STG.E.U16 desc[UR38][R6.64+0xb0], R68 ;  /* 0x0000b04406004986 */ /* 0x000fe2000c101526 */
[C---:B------:R-:W-:Y:S02]  /*5d90*/  ISETP.GT.AND P3, PT, R3.reuse, 0x8, P0 ;  /* 0x000000080300780c */ /* 0x040fe40000764270 */
[----:B------:R-:W-:Y:S01]  /*5da0*/  ISETP.GT.AND P0, PT, R4, 0x61, PT ;  /* 0x000000610400780c */ /* 0x000fe20003f04270 */
[----:B------:R-:W-:Y:S01]  /*5db0*/  @P5 STG.E.U16 desc[UR38][R6.64+0xb2], R69 ;  /* 0x0000b24506005986 */ /* 0x000fe2000c101526 */
[----:B------:R-:W-:-:S02]  /*5dc0*/  ISETP.GT.AND P4, PT, R3, RZ, P1 ;  /* 0x000000ff0300720c */ /* 0x000fc40000f84270 */
[C---:B------:R-:W-:Y:S02]  /*5dd0*/  ISETP.GT.AND P5, PT, R3.reuse, RZ, P0 ;  /* 0x000000ff0300720c */ /* 0x040fe400007a4270 */
[----:B------:R-:W-:Y:S02]  /*5de0*/  F2FP.F16.F32.PACK_AB R70, RZ, R70 ;  /* 0x00000046ff46723e */ /* 0x000fe400000000ff */
[----:B------:R-:W-:Y:S02]  /*5df0*/  F2FP.F16.F32.PACK_AB R71, RZ, R71 ;  /* 0x00000047ff47723e */ /* 0x000fe400000000ff */
[----:B------:R-:W-:Y:S01]  /*5e00*/  F2FP.F16.F32.PACK_AB R72, RZ, R72 ;  /* 0x00000048ff48723e */ /* 0x000fe200000000ff */
[----:B------:R-:W-:Y:S01]  /*5e10*/  @P2 STG.E.U16 desc[UR38][R8.64+0xb0], R70 ;  /* 0x0000b04608002986 */ /* 0x000fe2000c101526 */
[----:B------:R-:W-:Y:S02]  /*5e20*/  F2FP.F16.F32.PACK_AB R73, RZ, R73 ;  /* 0x00000049ff49723e */ /* 0x000fe400000000ff */
[C---:B------:R-:W-:Y:S01]  /*5e30*/  ISETP.GT.AND P1, PT, R3.reuse, 0x8, P1 ;  /* 0x000000080300780c */ /* 0x040fe20000f24270 */
[----:B------:R-:W-:Y:S01]  /*5e40*/  @P3 STG.E.U16 desc[UR38][R8.64+0xb2], R71 ;  /* 0x0000b24708003986 */ /* 0x000fe2000c101526 */
[----:B------:R-:W-:-:S02]  /*5e50*/  ISETP.GT.AND P2, PT, R3, 0x8, P0 ;  /* 0x000000080300780c */ /* 0x000fc40000744270 */
[C---:B------:R-:W-:Y:S01]  /*5e60*/  ISETP.GT.AND P0, PT, R4.reuse, 0x69, PT ;  /* 0x000000690400780c */ /* 0x040fe20003f04270 */
[----:B------:R-:W-:Y:S01]  /*5e70*/  @P4 STG.E.U16 desc[UR38][R6.64+0xc0], R72 ;  /* 0x0000c04806004986 */ /* 0x000fe2000c101526 */
[----:B------:R-:W-:Y:S02]  /*5e80*/  ISETP.GT.AND P4, PT, R4, 0x68, PT ;  /* 0x000000680400780c */ /* 0x000fe40003f84270 */
[----:B------:R-:W-:Y:S01]  /*5e90*/  F2FP.F16.F32.PACK_AB R74, RZ, R74 ;  /* 0x0000004aff4a723e */ /* 0x000fe200000000ff */
[----:B------:R-:W-:Y:S01]  /*5ea0*/  @P5 STG.E.U16 desc[UR38][R6.64+0xc2], R73 ;  /* 0x0000c24906005986 */ /* 0x000fe2000c101526 */
[C---:B------:R-:W-:Y:S02]  /*5eb0*/  ISETP.GT.AND P5, PT, R3.reuse, RZ, P4 ;  /* 0x000000ff0300720c */ /* 0x040fe400027a4270 */
[----:B------:R-:W-:Y:S01]  /*5ec0*/  ISETP.GT.AND P3, PT, R3, RZ, P0 ;  /* 0x000000ff0300720c */ /* 0x000fe20000764270 */
[----:B------:R-:W-:Y:S01]  /*5ed0*/  @P1 STG.E.U16 desc[UR38][R8.64+0xc0], R74 ;  /* 0x0000c04a08001986 */ /* 0x000fe2000c101526 */
[----:B------:R-:W-:-:S02]  /*5ee0*/  F2FP.F16.F32.PACK_AB R75, RZ, R75 ;  /* 0x0000004bff4b723e */ /* 0x000fc400000000ff */
[----:B------:R-:W-:Y:S02]  /*5ef0*/  F2FP.F16.F32.PACK_AB R76, RZ, R76 ;  /* 0x0000004cff4c723e */ /* 0x000fe400000000ff */
[C---:B------:R-:W-:Y:S01]  /*5f00*/  ISETP.GT.AND P4, PT, R3.reuse, 0x8, P4 ;  /* 0x000000080300780c */ /* 0x040fe20002784270 */
[----:B------:R-:W-:Y:S01]  /*5f10*/  @P2 STG.E.U16 desc[UR38][R8.64+0xc2], R75 ;  /* 0x0000c24b08002986 */ /* 0x000fe2000c101526 */
[----:B------:R-:W-:Y:S02]  /*5f20*/  F2FP.F16.F32.PACK_AB R77, RZ, R77 ;  /* 0x0000004dff4d723e */ /* 0x000fe400000000ff */
[C---:B------:R-:W-:Y:S01]  /*5f30*/  ISETP.GT.AND P2, PT, R4.reuse, 0x71, PT ;  /* 0x000000710400780c */ /* 0x040fe20003f44270 */
[----:B------:R-:W-:Y:S01]  /*5f40*/  @P5 STG.E.U16 desc[UR38][R6.64+0xd0], R76 ;  /* 0x0000d04c06005986 */ /* 0x000fe2000c101526 */
[----:B------:R-:W-:Y:S02]  /*5f50*/  ISETP.GT.AND P5, PT, R3, 0x8, P0 ;  /* 0x000000080300780c */ /* 0x000fe400007a4270 */
[C---:B------:R-:W-:Y:S01]  /*5f60*/  ISETP.GT.AND P1, PT, R4.reuse, 0x78, PT ;  /* 0x000000780400780c */ /* 0x040fe20003f24270 */
[----:B------:R-:W-:Y:S01]  /*5f70*/  @P3 STG.E.U16 desc[UR38][R6.64+0xd2], R77 ;  /* 0x0000d24d06003986 */ /* 0x000fe2000c101526 */
[----:B------:R-:W-:-:S02]  /*5f80*/  ISETP.GT.AND P3, PT, R4, 0x70, PT ;  /* 0x000000700400780c */ /* 0x000fc40003f64270 */
[----:B------:R-:W-:Y:S01]  /*5f90*/  ISETP.GT.AND P0, PT, R4, 0x79, PT ;  /* 0x000000790400780c */ /* 0x000fe20003f04270 */
[----:B------:R-:W-:Y:S01]  /*5fa0*/  @P4 IMAD.MOV.U32 R4, RZ, RZ, R8 ;  /* 0x000000ffff044224 */ /* 0x000fe200078e0008 */
[----:B------:R-:W-:Y:S01]  /*5fb0*/  F2FP.F16.F32.PACK_AB R78, RZ, R78 ;  /* 0x0000004eff4e723e */ /* 0x000fe200000000ff */
[----:B------:R-:W-:Y:S01]  /*5fc0*/  @P4 IMAD.MOV.U32 R5, RZ, RZ, R9 ;  /* 0x000000ffff054224 */ /* 0x000fe200078e0009 */
[----:B------:R-:W-:Y:S02]  /*5fd0*/  F2FP.F16.F32.PACK_AB R79, RZ, R79 ;  /* 0x0000004fff4f723e */ /* 0x000fe400000000ff */
[----:B------:R-:W-:Y:S02]  /*5fe0*/  F2FP.F16.F32.PACK_AB R80, RZ, R80 ;  /* 0x00000050ff50723e */ /* 0x000fe400000000ff */
[----:B------:R0:W-:Y:S01]  /*5ff0*/  @P4 STG.E.U16 desc[UR38][R4.64+0xd0], R78 ;  /* 0x0000d04e04004986 */ /* 0x0001e2000c101526 */
[----:B------:R-:W-:Y:S02]  /*6000*/  ISETP.GT.AND P4, PT, R3, RZ, P2 ;  /* 0x000000ff0300720c */ /* 0x000fe40001784270 */
[----:B------:R-:W-:-:S02]  /*6010*/  F2FP.F16.F32.PACK_AB R81, RZ, R81 ;  /* 0x00000051ff51723e */ /* 0x000fc400000000ff */
[----:B------:R-:W-:Y:S02]  /*6020*/  ISETP.GT.AND P2, PT, R3, 0x8, P2 ;  /* 0x000000080300780c */ /* 0x000fe40001744270 */
[----:B------:R-:W-:Y:S02]  /*6030*/  F2FP.F16.F32.PACK_AB R82, RZ, R82 ;  /* 0x00000052ff52723e */ /* 0x000fe400000000ff */
[----:B------:R-:W-:Y:S02]  /*6040*/  F2FP.F16.F32.PACK_AB R83, RZ, R83 ;  /* 0x00000053ff53723e */ /* 0x000fe400000000ff */
[----:B------:R-:W-:Y:S01]  /*6050*/  F2FP.F16.F32.PACK_AB R84, RZ, R84 ;  /* 0x00000054ff54723e */ /* 0x000fe200000000ff */
[----:B0-----:R-:W-:Y:S01]  /*6060*/  @P5 IMAD.MOV.U32 R4, RZ, RZ, R8 ;  /* 0x000000ffff045224 */ /* 0x001fe200078e0008 */
[----:B------:R-:W-:Y:S01]  /*6070*/  F2FP.F16.F32.PACK_AB R85, RZ, R85 ;  /* 0x00000055ff55723e */ /* 0x000fe200000000ff */
[----:B------:R-:W-:Y:S01]  /*6080*/  @P5 IMAD.MOV.U32 R5, RZ, RZ, R9 ;  /* 0x000000ffff055224 */ /* 0x000fe200078e0009 */
[----:B------:R-:W-:-:S02]  /*6090*/  F2FP.F16.F32.PACK_AB R86, RZ, R86 ;  /* 0x00000056ff56723e */ /* 0x000fc400000000ff */
[----:B------:R-:W-:Y:S02]  /*60a0*/  F2FP.F16.F32.PACK_AB R87, RZ, R87 ;  /* 0x00000057ff57723e */ /* 0x000fe400000000ff */
[----:B------:R0:W-:Y:S01]  /*60b0*/  @P5 STG.E.U16 desc[UR38][R4.64+0xd2], R79 ;  /* 0x0000d24f04005986 */ /* 0x0001e2000c101526 */
[C---:B------:R-:W-:Y:S02]  /*60c0*/  ISETP.GT.AND P5, PT, R3.reuse, RZ, P3 ;  /* 0x000000ff0300720c */ /* 0x040fe40001fa4270 */
[----:B------:R-:W-:-:S11]  /*60d0*/  ISETP.GT.AND P3, PT, R3, 0x8, P3 ;  /* 0x000000080300780c */ /* 0x000fd60001f64270 */
[----:B0-----:R-:W-:Y:S02]  /*60e0*/  @P5 IMAD.MOV.U32 R4, RZ, RZ, R6 ;  /* 0x000000ffff045224 */ /* 0x001fe400078e0006 */
[----:B------:R-:W-:-:S05]  /*60f0*/  @P5 IMAD.MOV.U32 R5, RZ, RZ, R7 ;  /* 0x000000ffff055224 */ /* 0x000fca00078e0007 */
[----:B------:R0:W-:Y:S01]  /*6100*/  @P5 STG.E.U16 desc[UR38][R4.64+0xe0], R80 ;  /* 0x0000e05004005986 */ /* 0x0001e2000c101526 */
[C---:B------:R-:W-:Y:S02]  /*6110*/  ISETP.GT.AND P5, PT, R3.reuse, RZ, P0 ;  /* 0x000000ff0300720c */ /* 0x040fe400007a4270 */
[----:B------:R-:W-:Y:S01]  /*6120*/  ISETP.GT.AND P0, PT, R3, 0x8, P0 ;  /* 0x000000080300780c */ /* 0x000fe20000704270 */
[----:B0-----:R-:W-:Y:S02]  /*6130*/  @P4 IMAD.MOV.U32 R4, RZ, RZ, R6 ;  /* 0x000000ffff044224 */ /* 0x001fe400078e0006 */
[----:B------:R-:W-:-:S05]  /*6140*/  @P4 IMAD.MOV.U32 R5, RZ, RZ, R7 ;  /* 0x000000ffff054224 */ /* 0x000fca00078e0007 */
[----:B------:R0:W-:Y:S01]  /*6150*/  @P4 STG.E.U16 desc[UR38][R4.64+0xe2], R81 ;  /* 0x0000e25104004986 */ /* 0x0001e2000c101526 */
[C---:B------:R-:W-:Y:S02]  /*6160*/  ISETP.GT.AND P4, PT, R3.reuse, RZ, P1 ;  /* 0x000000ff0300720c */ /* 0x040fe40000f84270 */
[----:B------:R-:W-:Y:S01]  /*6170*/  ISETP.GT.AND P1, PT, R3, 0x8, P1 ;  /* 0x000000080300780c */ /* 0x000fe20000f24270 */
[----:B0-----:R-:W-:Y:S02]  /*6180*/  @P3 IMAD.MOV.U32 R4, RZ, RZ, R8 ;  /* 0x000000ffff043224 */ /* 0x001fe400078e0008 */
[----:B------:R-:W-:-:S05]  /*6190*/  @P3 IMAD.MOV.U32 R5, RZ, RZ, R9 ;  /* 0x000000ffff053224 */ /* 0x000fca00078e0009 */
[----:B------:R0:W-:Y:S02]  /*61a0*/  @P3 STG.E.U16 desc[UR38][R4.64+0xe0], R82 ;  /* 0x0000e05204003986 */ /* 0x0001e4000c101526 */
[----:B0-----:R-:W-:Y:S02]  /*61b0*/  @P2 IMAD.MOV.U32 R4, RZ, RZ, R8 ;  /* 0x000000ffff042224 */ /* 0x001fe400078e0008 */
[----:B------:R-:W-:-:S05]  /*61c0*/  @P2 IMAD.MOV.U32 R5, RZ, RZ, R9 ;  /* 0x000000ffff052224 */ /* 0x000fca00078e0009 */
[----:B------:R0:W-:Y:S02]  /*61d0*/  @P2 STG.E.U16 desc[UR38][R4.64+0xe2], R83 ;  /* 0x0000e25304002986 */ /* 0x0001e4000c101526 */
[----:B0-----:R-:W-:Y:S02]  /*61e0*/  @P4 IMAD.MOV.U32 R4, RZ, RZ, R6 ;  /* 0x000000ffff044224 */ /* 0x001fe400078e0006 */
[----:B------:R-:W-:-:S05]  /*61f0*/  @P4 IMAD.MOV.U32 R5, RZ, RZ, R7 ;  /* 0x000000ffff054224 */ /* 0x000fca00078e0007 */
[----:B------:R0:W-:Y:S04]  /*6200*/  @P4 STG.E.U16 desc[UR38][R4.64+0xf0], R84 ;  /* 0x0000f05404004986 */ /* 0x0001e8000c101526 */
[----:B------:R1:W-:Y:S01]  /*6210*/  @P5 STG.E.U16 desc[UR38][R6.64+0xf2], R85 ;  /* 0x0000f25506005986 */ /* 0x0003e2000c101526 */
[----:B0-----:R-:W-:Y:S02]  /*6220*/  @P1 IMAD.MOV.U32 R4, RZ, RZ, R8 ;  /* 0x000000ffff041224 */ /* 0x001fe400078e0008 */
[----:B------:R-:W-:-:S05]  /*6230*/  @P1 IMAD.MOV.U32 R5, RZ, RZ, R9 ;  /* 0x000000ffff051224 */ /* 0x000fca00078e0009 */
[----:B------:R1:W-:Y:S04]  /*6240*/  @P1 STG.E.U16 desc[UR38][R4.64+0xf0], R86 ;  /* 0x0000f05604001986 */ /* 0x0003e8000c101526 */
[----:B------:R1:W-:Y:S02]  /*6250*/  @P0 STG.E.U16 desc[UR38][R8.64+0xf2], R87 ;  /* 0x0000f25708000986 */ /* 0x0003e4000c101526 */
.L_x_158:
[----:B------:R-:W-:Y:S05]  /*6260*/  BSYNC B0 ;  /* 0x0000000000007941 */ /* 0x000fea0003800000 */
.L_x_32:
[----:B------:R-:W-:Y:S01]  /*6270*/  IADD3 R16, P0, R16, UR36, RZ ;  /* 0x0000002410107c10 */ /* 0x000fe2000ff1e0ff */
[----:B------:R-:W-:Y:S01]  /*6280*/  ULDC.64 UR4, c[0x0][0x650] ;  /* 0x0001940000047ab9 */ /* 0x000fe20000000a00 */
[----:B------:R-:W-:Y:S01]  /*6290*/  PRMT R3, RZ, 0x7610, R3 ;  /* 0x00007610ff037816 */ /* 0x000fe20000000003 */
[----:B------:R-:W-:Y:S01]  /*62a0*/  IMAD.MOV.U32 R100, RZ, RZ, -0x1 ;  /* 0xffffffffff647424 */ /* 0x000fe200078e00ff */
[----:B------:R-:W-:Y:S01]  /*62b0*/  IADD3.X R17, R17, UR42, RZ, P0, !PT ;  /* 0x0000002a11117c10 */ /* 0x000fe200087fe4ff */
[----:B------:R-:W-:Y:S01]  /*62c0*/  IMAD.MOV.U32 R101, RZ, RZ, -0x1 ;  /* 0xffffffffff657424 */ /* 0x000fe200078e00ff */
[----:B------:R-:W-:-:S04]  /*62d0*/  ISETP.GE.U32.AND P0, PT, R16, UR4, PT ;  /* 0x0000000410007c0c */ /* 0x000fc8000bf06070 */
[----:B------:R-:W-:-:S13]  /*62e0*/  ISETP.GE.U32.AND.EX P0, PT, R17, UR5, PT, P0 ;  /* 0x0000000511007c0c */ /* 0x000fda000bf06100 */
[----:B------:R-:W-:Y:S05]  /*62f0*/  @P0 BRA `(.L_x_159) ;  /* 0x00000004004c0947 */ /* 0x000fea0003800000 */
[----:B------:R-:W0:Y:S01]  /*6300*/  LDC.64 R10, c[0x0][0x628] ;  /* 0x00018a00ff0a7b82 */ /* 0x000e220000000a00 */
[----:B---3--:R-:W3:Y:S01]  /*6310*/  S2R R12, SR_CTAID.X ;  /* 0x00000000000c7919 */ /* 0x008ee20000002500 */
[----:B-12-4-:R-:W-:Y:S02]  /*6320*/  IMAD.MOV.U32 R8, RZ, RZ, R16 ;  /* 0x000000ffff087224 */ /* 0x016fe400078e0010 */
[----:B------:R-:W-:Y:S01]  /*6330*/  IMAD.MOV.U32 R9, RZ, RZ, R17 ;  /* 0x000000ffff097224 */ /* 0x000fe200078e0011 */
[----:B------:R-:W1:Y:S03]  /*6340*/  S2R R20, SR_CTAID.Y ;  /* 0x0000000000147919 */ /* 0x000e660000002600 */
[----:B------:R-:W2:Y:S08]  /*6350*/  LDC R0, c[0x0][0x630] ;  /* 0x00018c00ff007b82 */ /* 0x000eb00000000800 */
[----:B------:R-:W4:Y:S01]  /*6360*/  LDC.64 R14, c[0x0][0x620] ;  /* 0x00018800ff0e7b82 */ /* 0x000f220000000a00 */
[----:B0-----:R-:W-:-:S04]  /*6370*/  ISETP.NE.U32.AND P0, PT, R10, RZ, PT ;  /* 0x000000ff0a00720c */ /* 0x001fc80003f05070 */
[----:B------:R-:W-:-:S13]  /*6380*/  ISETP.NE.AND.EX P0, PT, R11, RZ, PT, P0 ;  /* 0x000000ff0b00720c */ /* 0x000fda0003f05300 */
[----:B-1234-:R-:W-:Y:S05]  /*6390*/  @!P0 BRA `(.L_x_160) ;  /* 0x0000000000288947 */ /* 0x01efea0003800000 */
        /* <DEDUP_REMOVED lines=10> */
.L_x_160:
[-CC-:B------:R-:W-:Y:S01]  /*6440*/  SHF.R.U64 R101, R8, R0.reuse, R9.reuse ;  /* 0x0000000008657219 */ /* 0x180fe20000001209 */
[----:B------:R-:W0:Y:S01]  /*6450*/  LDC.64 R26, c[0x0][0x640] ;  /* 0x00019000ff1a7b82 */ /* 0x000e220000000a00 */
[----:B------:R-:W-:Y:S01]  /*6460*/  SHF.R.U32.HI R0, RZ, R0, R9 ;  /* 0x00000000ff007219 */ /* 0x000fe20000011609 */
[----:B------:R-:W-:Y:S01]  /*6470*/  ULDC UR4, c[0x0][0x150] ;  /* 0x0000540000047ab9 */ /* 0x000fe20000000800 */
[----:B------:R-:W-:Y:S02]  /*6480*/  IADD3 R3, P0, RZ, -R101, RZ ;  /* 0x80000065ff037210 */ /* 0x000fe40007f1e0ff */
[----:B------:R-:W-:-:S03]  /*6490*/  I2FP.F32.U32 R7, R12 ;  /* 0x0000000c00077245 */ /* 0x000fc60000201000 */
[----:B------:R-:W1:Y:S01]  /*64a0*/  LDC R6, c[0x0][0x618] ;  /* 0x00018600ff067b82 */ /* 0x000e620000000800 */
[----:B------:R-:W-:Y:S02]  /*64b0*/  IMAD.X R5, RZ, RZ, ~R0, P0 ;  /* 0x000000ffff057224 */ /* 0x000fe400000e0e00 */
[----:B------:R-:W-:Y:S01]  /*64c0*/  FMUL R7, R7, UR4 ;  /* 0x0000000407077c20 */ /* 0x000fe20008400000 */
[----:B------:R-:W-:Y:S01]  /*64d0*/  ULDC UR4, c[0x0][0x154] ;  /* 0x0000550000047ab9 */ /* 0x000fe20000000800 */
[-C--:B------:R-:W-:Y:S02]  /*64e0*/  IMAD R0, R5, R14.reuse, RZ ;  /* 0x0000000e05007224 */ /* 0x080fe400078e02ff */
[C---:B------:R-:W-:Y:S01]  /*64f0*/  IMAD.WIDE.U32 R4, R3.reuse, R14, R16 ;  /* 0x0000000e03047225 */ /* 0x040fe200078e0010 */
[----:B------:R-:W2:Y:S01]  /*6500*/  LDC R8, c[0x0][0x608] ;  /* 0x00018200ff087b82 */ /* 0x000ea20000000800 */
[----:B------:R-:W3:Y:S02]  /*6510*/  F2I.U32.TRUNC.NTZ R7, R7 ;  /* 0x0000000700077305 */ /* 0x000ee4000020f000 */
[----:B------:R-:W-:Y:S01]  /*6520*/  IMAD R3, R3, R15, R0 ;  /* 0x0000000f03037224 */ /* 0x000fe200078e0200 */
[----:B------:R-:W-:-:S03]  /*6530*/  I2FP.F32.U32 R0, R20 ;  /* 0x0000001400007245 */ /* 0x000fc60000201000 */
[----:B------:R-:W-:Y:S01]  /*6540*/  IMAD.IADD R3, R5, 0x1, R3 ;  /* 0x0000000105037824 */ /* 0x000fe200078e0203 */
[----:B------:R-:W4:Y:S01]  /*6550*/  LDC R11, c[0x0][0x658] ;  /* 0x00019600ff0b7b82 */ /* 0x000f220000000800 */
[----:B0-----:R-:W-:-:S04]  /*6560*/  ISETP.NE.U32.AND P0, PT, R26, RZ, PT ;  /* 0x000000ff1a00720c */ /* 0x001fc80003f05070 */
[----:B------:R-:W-:-:S03]  /*6570*/  ISETP.NE.AND.EX P0, PT, R27, RZ, PT, P0 ;  /* 0x000000ff1b00720c */ /* 0x000fc60003f05300 */
[----:B------:R-:W0:Y:S01]  /*6580*/  LDC R9, c[0x0][0x144] ;  /* 0x00005100ff097b82 */ /* 0x000e220000000800 */
[-C--:B-1----:R-:W-:Y:S01]  /*6590*/  SHF.R.U64 R10, R4, R6.reuse, R3 ;  /* 0x00000006040a7219 */ /* 0x082fe20000001203 */
[----:B---3--:R-:W-:Y:S01]  /*65a0*/  IMAD.MOV R7, RZ, RZ, -R7 ;  /* 0x000000ffff077224 */ /* 0x008fe200078e0a07 */
[----:B------:R-:W-:Y:S01]  /*65b0*/  SHF.R.U32.HI R3, RZ, R6, R3 ;  /* 0x00000006ff037219 */ /* 0x000fe20000011603 */
[----:B------:R-:W-:-:S04]  /*65c0*/  FMUL R6, R0, UR4 ;  /* 0x0000000400067c20 */ /* 0x000fc80008400000 */
[----:B------:R-:W1:Y:S01]  /*65d0*/  LDC R21, c[0x0][0x148] ;  /* 0x00005200ff157b82 */ /* 0x000e620000000800 */
[----:B------:R3:W0:Y:S01]  /*65e0*/  F2I.U32.TRUNC.NTZ R14, R6 ;  /* 0x00000006000e7305 */ /* 0x000622000020f000 */
[-CC-:B--2---:R-:W-:Y:S02]  /*65f0*/  SHF.R.U64 R13, R10, R8.reuse, R3.reuse ;  /* 0x000000080a0d7219 */ /* 0x184fe40000001203 */
[----:B------:R-:W-:-:S04]  /*6600*/  SHF.R.U32.HI R0, RZ, R8, R3 ;  /* 0x00000008ff007219 */ /* 0x000fc80000011603 */
[----:B-----5:R-:W2:Y:S01]  /*6610*/  LDC R24, c[0x0][0x648] ;  /* 0x00019200ff187b82 */ /* 0x020ea20000000800 */
[-CC-:B----4-:R-:W-:Y:S02]  /*6620*/  SHF.R.U64 R15, R13, R11.reuse, R0.reuse ;  /* 0x0000000b0d0f7219 */ /* 0x190fe40000001200 */
[----:B------:R-:W-:-:S03]  /*6630*/  SHF.R.U32.HI R5, RZ, R11, R0 ;  /* 0x0000000bff057219 */ /* 0x000fc60000011600 */
[----:B------:R-:W-:Y:S02]  /*6640*/  IMAD.MOV.U32 R4, RZ, RZ, R15 ;  /* 0x000000ffff047224 */ /* 0x000fe400078e000f */
[----:B------:R-:W4:Y:S01]  /*6650*/  LDC R28, c[0x0][0x638] ;  /* 0x00018e00ff1c7b82 */ /* 0x000f220000000800 */
[----:B0-----:R-:W-:-:S07]  /*6660*/  IMAD R25, R9, R7, R12 ;  /* 0x0000000709197224 */ /* 0x001fce00078e020c */
[----:B------:R-:W0:Y:S08]  /*6670*/  LDC R29, c[0x0][0x610] ;  /* 0x00018400ff1d7b82 */ /* 0x000e300000000800 */
[----:B------:R-:W0:Y:S01]  /*6680*/  LDC R30, c[0x0][0x600] ;  /* 0x00018000ff1e7b82 */ /* 0x000e220000000800 */
[----:B-123--:R-:W-:Y:S05]  /*6690*/  @!P0 BRA `(.L_x_161) ;  /* 0x0000000000288947 */ /* 0x00efea0003800000 */
[----:B------:R-:W1:Y:S02]  /*66a0*/  LDC R0, c[0x0][0x64c] ;  /* 0x00019300ff007b82 */ /* 0x000e640000000800 */
[----:B-1----:R-:W-:-:S05]  /*66b0*/  IADD3 R3, P0, R15, R0, RZ ;  /* 0x000000000f037210 */ /* 0x002fca0007f1e0ff */
        /* <DEDUP_REMOVED lines=8> */
.L_x_161:
[----:B------:R-:W-:Y:S01]  /*6740*/  ISETP.NE.AND P0, PT, R2, 0x1, PT ;  /* 0x000000010200780c */ /* 0x000fe20003f05270 */
[----:B------:R-:W-:Y:S01]  /*6750*/  IMAD.MOV R14, RZ, RZ, -R14 ;  /* 0x000000ffff0e7224 */ /* 0x000fe200078e0a0e */
[----:B------:R-:W-:Y:S02]  /*6760*/  SHF.R.U64 R3, R4, R24, R5 ;  /* 0x0000001804037219 */ /* 0x000fe40000001205 */
[----:B------:R-:W-:Y:S02]  /*6770*/  LOP3.LUT R0, R13, R98, RZ, 0xc0, !PT ;  /* 0x000000620d007212 */ /* 0x000fe400078ec0ff */
[----:B------:R-:W-:Y:S01]  /*6780*/  LOP3.LUT R10, R10, R97, RZ, 0xc0, !PT ;  /* 0x000000610a0a7212 */ /* 0x000fe200078ec0ff */
[----:B------:R-:W-:Y:S02]  /*6790*/  IMAD.MOV R4, RZ, RZ, -R3 ;  /* 0x000000ffff047224 */ /* 0x000fe400078e0a03 */
[----:B------:R-:W-:Y:S02]  /*67a0*/  IMAD R0, R93, R3, R0 ;  /* 0x000000035d007224 */ /* 0x000fe400078e0200 */
[----:B----4-:R-:W-:-:S02]  /*67b0*/  IMAD R3, R4, R28, R15 ;  /* 0x0000001c04037224 */ /* 0x010fc400078e020f */
[----:B------:R-:W-:Y:S02]  /*67c0*/  @P0 IMAD R25, R21, R14, R20 ;  /* 0x0000000e15190224 */ /* 0x000fe400078e0214 */
[----:B0-----:R-:W-:Y:S02]  /*67d0*/  IMAD R5, R3, R30, R10 ;  /* 0x0000001e03057224 */ /* 0x001fe400078e020a */
[----:B------:R-:W-:Y:S02]  /*67e0*/  IMAD R0, R0, R29, R25 ;  /* 0x0000001d00007224 */ /* 0x000fe400078e0219 */
[----:B------:R-:W-:-:S03]  /*67f0*/  IMAD.MOV.U32 R4, RZ, RZ, 0x1 ;  /* 0x00000001ff047424 */ /* 0x000fc600078e00ff */
[----:B------:R-:W-:Y:S02]  /*6800*/  SEL R100, R5, R0, !P0 ;  /* 0x0000000005647207 */ /* 0x000fe40004000000 */
[----:B------:R-:W-:Y:S02]  /*6810*/  PRMT R3, R4, 0x7610, R3 ;  /* 0x0000761004037816 */ /* 0x000fe40000000003 */
[----:B------:R-:W-:-:S07]  /*6820*/  SEL R0, R0, R5, !P0 ;  /* 0x0000000500007207 */ /* 0x000fce0004000000 */
.L_x_159:
[----:B------:R-:W-:Y:S01]  /*6830*/  LOP3.LUT P0, RZ, R3, 0xff, RZ, 0xc0, !PT ;  /* 0x000000ff03ff7812 */ /* 0x000fe2000780c0ff */
[----:B------:R-:W-:Y:S01]  /*6840*/  UIMAD.WIDE.U32 UR4, UR41, -0x33333333, URZ ;  /* 0xcccccccd290478a5 */ /* 0x000fe2000f8e003f */
[----:B------:R-:W-:-:S03]  /*6850*/  IMAD.MOV.U32 R103, RZ, RZ, R0 ;  /* 0x000000ffff677224 */ /* 0x000fc600078e0000 */
[----:B------:R-:W-:-:S04]  /*6860*/  USHF.R.U32.HI UR4, URZ, 0x2, UR5 ;  /* 0x000000023f047899 */ /* 0x000fc80008011605 */
[----:B------:R-:W-:-:S04]  /*6870*/  UIMAD UR41, UR4, -0x5, UR41 ;  /* 0xfffffffb042978a4 */ /* 0x000fc8000f8e0229 */
[----:B------:R-:W-:Y:S08]  /*6880*/  @P0 BRA `(.L_x_162) ;  /* 0xffffffac000c0947 */ /* 0x000ff0000383ffff */
[----:B------:R-:W-:Y:S05]  /*6890*/  EXIT ;  /* 0x000000000000794d */ /* 0x000fea0003800000 */
.L_x_7:
        /* <DEDUP_REMOVED lines=26> */
.L_x_164:
[----:B------:R-:W0:Y:S01]  /*6a40*/  LDC.64 R28, c[0x0][0x640] ;  /* 0x00019000ff1c7b82 */ /* 0x000e220000000a00 */
[-CC-:B------:R-:W-:Y:S01]  /*6a50*/  SHF.R.U64 R21, R14, R8.reuse, R15.reuse ;  /* 0x000000080e157219 */ /* 0x180fe2000000120f */
[----:B------:R-:W-:Y:S01]  /*6a60*/  IMAD.MOV.U32 R31, RZ, RZ, 0x1 ;  /* 0x00000001ff1f7424 */ /* 0x000fe200078e00ff */
[----:B------:R-:W-:Y:S02]  /*6a70*/  SHF.R.U32.HI R7, RZ, R8, R15 ;  /* 0x00000008ff077219 */ /* 0x000fe4000001160f */
[----:B------:R-:W-:-:S03]  /*6a80*/  IADD3 R13, P0, RZ, -R21, RZ ;  /* 0x80000015ff0d7210 */ /* 0x000fc60007f1e0ff */
[----:B------:R-:W1:Y:S02]  /*6a90*/  LDC R12, c[0x0][0x618] ;  /* 0x00018600ff0c7b82 */ /* 0x000e640000000800 */
[----:B------:R-:W-:Y:S02]  /*6aa0*/  IMAD.X R7, RZ, RZ, ~R7, P0 ;  /* 0x000000ffff077224 */ /* 0x000fe400000e0e07 */
[----:B------:R-:W-:-:S04]  /*6ab0*/  IMAD.WIDE.U32 R10, R13, R24, R16 ;  /* 0x000000180d0a7225 */ /* 0x000fc800078e0010 */
[----:B------:R-:W2:Y:S01]  /*6ac0*/  LDC R14, c[0x0][0x608] ;  /* 0x00018200ff0e7b82 */ /* 0x000ea20000000800 */
[----:B------:R-:W-:-:S04]  /*6ad0*/  IMAD R8, R7, R24, RZ ;  /* 0x0000001807087224 */ /* 0x000fc800078e02ff */
[----:B------:R-:W-:-:S03]  /*6ae0*/  IMAD R7, R13, R25, R8 ;  /* 0x000000190d077224 */ /* 0x000fc600078e0208 */
[----:B------:R-:W3:Y:S01]  /*6af0*/  LDC R26, c[0x0][0x658] ;  /* 0x00019600ff1a7b82 */ /* 0x000ee20000000800 */
[----:B------:R-:W-:Y:S01]  /*6b00*/  IMAD.IADD R7, R11, 0x1, R7 ;  /* 0x000000010b077824 */ /* 0x000fe200078e0207 */
[----:B0-----:R-:W-:Y:S01]  /*6b10*/  ISETP.NE.U32.AND P0, PT, R28, RZ, PT ;  /* 0x000000ff1c00720c */ /* 0x001fe20003f05070 */
[----:B------:R-:W-:-:S03]  /*6b20*/  IMAD.MOV.U32 R11, RZ, RZ, -0x1 ;  /* 0xffffffffff0b7424 */ /* 0x000fc600078e00ff */
        /* <DEDUP_REMOVED lines=8> */
[-C--:B---3--:R-:W-:Y:S02]  /*6bb0*/  SHF.L.U32 R10, R11, R26.reuse, RZ ;  /* 0x0000001a0b0a7219 */ /* 0x088fe400000006ff */
[--C-:B------:R-:W-:Y:S02]  /*6bc0*/  SHF.R.U64 R24, R22, R26, R7.reuse ;  /* 0x0000001a16187219 */ /* 0x100fe40000001207 */
[----:B------:R-:W-:Y:S02]  /*6bd0*/  LOP3.LUT R33, RZ, R10, RZ, 0x33, !PT ;  /* 0x0000000aff217212 */ /* 0x000fe400078e33ff */
[----:B------:R-:W-:Y:S01]  /*6be0*/  SHF.R.U32.HI R11, RZ, R26, R7 ;  /* 0x0000001aff0b7219 */ /* 0x000fe20000011607 */
[----:B------:R-:W3:Y:S01]  /*6bf0*/  LDC R30, c[0x0][0x610] ;  /* 0x00018400ff1e7b82 */ /* 0x000ee20000000800 */
[----:B------:R-:W-:Y:S01]  /*6c00*/  IMAD.MOV.U32 R10, RZ, RZ, R24 ;  /* 0x000000ffff0a7224 */ /* 0x000fe200078e0018 */
[----:B------:R-:W-:Y:S06]  /*6c10*/  @!P0 BRA `(.L_x_165) ;  /* 0x0000000000288947 */ /* 0x000fec0003800000 */
        /* <DEDUP_REMOVED lines=10> */
.L_x_165:
[----:B------:R-:W-:Y:S02]  /*6cc0*/  ISETP.NE.AND P0, PT, R2, 0x1, PT ;  /* 0x000000010200780c */ /* 0x000fe40003f05270 */
[----:B-1----:R-:W-:Y:S01]  /*6cd0*/  SHF.R.U64 R8, R10, R8, R11 ;  /* 0x000000080a087219 */ /* 0x002fe2000000120b */
[----:B0-----:R-:W-:Y:S01]  /*6ce0*/  VIADD R11, R25, 0xffffffff ;  /* 0xffffffff190b7836 */ /* 0x001fe20000000000 */
[----:B------:R-:W-:Y:S02]  /*6cf0*/  SHF.L.U32 R31, R31, R26, RZ ;  /* 0x0000001a1f1f7219 */ /* 0x000fe400000006ff */
[----:B------:R-:W-:Y:S01]  /*6d00*/  LOP3.LUT R5, R22, R33, RZ, 0xc0, !PT ;  /* 0x0000002116057212 */ /* 0x000fe200078ec0ff */
[----:B------:R-:W-:-:S04]  /*6d10*/  IMAD.MOV R7, RZ, RZ, -R8 ;  /* 0x000000ffff077224 */ /* 0x000fc800078e0a08 */
[----:B------:R-:W-:Y:S02]  /*6d20*/  IMAD R5, R31, R8, R5 ;  /* 0x000000081f057224 */ /* 0x000fe400078e0205 */
[----:B------:R-:W-:Y:S01]  /*6d30*/  @P0 IMAD R6, R9, R23, R4 ;  /* 0x0000001709060224 */ /* 0x000fe200078e0204 */
[----:B------:R-:W-:Y:S01]  /*6d40*/  LOP3.LUT R9, R20, R11, RZ, 0xc0, !PT ;  /* 0x0000000b14097212 */ /* 0x000fe200078ec0ff */
[----:B--2---:R-:W-:Y:S02]  /*6d50*/  IMAD R4, R7, R27, R24 ;  /* 0x0000001b07047224 */ /* 0x004fe400078e0218 */
[----:B---3--:R-:W-:Y:S02]  /*6d60*/  IMAD R6, R5, R30, R6 ;  /* 0x0000001e05067224 */ /* 0x008fe400078e0206 */
[----:B------:R-:W-:Y:S02]  /*6d70*/  IMAD R5, R4, R25, R9 ;  /* 0x0000001904057224 */ /* 0x000fe400078e0209 */
[----:B------:R-:W-:-:S02]  /*6d80*/  IMAD.MOV.U32 R8, RZ, RZ, 0x1 ;  /* 0x00000001ff087424 */ /* 0x000fc400078e00ff */
[----:B------:R-:W-:Y:S01]  /*6d90*/  IMAD.MOV.U32 R7, RZ, RZ, R21 ;  /* 0x000000ffff077224 */ /* 0x000fe200078e0015 */
[----:B------:R-:W-:Y:S02]  /*6da0*/  SEL R19, R5, R6, !P0 ;  /* 0x0000000605137207 */ /* 0x000fe40004000000 */
[----:B------:R-:W-:-:S07]  /*6db0*/  SEL R12, R6, R5, !P0 ;  /* 0x00000005060c7207 */ /* 0x000fce0004000000 */
.L_x_163:
[----:B------:R-:W-:-:S08]  /*6dc0*/  NOP ;  /* 0x0000000000007918 */ /* 0x000fd00000000000 */
[----:B------:R-:W0:-:S00]  /*6dd0*/  USETMAXREG.DEALLOC.CTAPOOL 0x28 ;  /* 0x00000028000079c8 */ /* 0x000e0000080e0500 */
[----:B0-----:R-:W-:-:S13]  /*6de0*/  ISETP.NE.AND P0, PT, R3, RZ, PT ;  /* 0x000000ff0300720c */ /* 0x001fda0003f05270 */
[----:B------:R-:W-:Y:S05]  /*6df0*/  @P0 EXIT ;  /* 0x000000000000094d */ /* 0x000fea0003800000 */
[----:B------:R-:W-:Y:S01]  /*6e00*/  LOP3.LUT P0, RZ, R8, 0xff, RZ, 0xc0, !PT ;  /* 0x000000ff08ff7812 */ /* 0x000fe2000780c0ff */
[----:B------:R-:W-:Y:S02]  /*6e10*/  IMAD.MOV.U32 R3, RZ, RZ, 0x1 ;  /* 0x00000001ff037424 */ /* 0x000fe400078e00ff */
[----:B------:R-:W-:-:S10]  /*6e20*/  IMAD.MOV.U32 R13, RZ, RZ, RZ ;  /* 0x000000ffff0d7224 */ /* 0x000fd400078e00ff */
[----:B------:R-:W-:Y:S05]  /*6e30*/  @!P0 BRA `(.L_x_166) ;  /* 0x0000000c009c8947 */ /* 0x000fea0003800000 */
[----:B------:R-:W0:Y:S01]  /*6e40*/  LDC R3, c[0x0][0x28c] ;  /* 0x0000a300ff037b82 */ /* 0x000e220000000800 */
[----:B------:R-:W-:Y:S01]  /*6e50*/  ULDC UR5, c[0x0][0x658] ;  /* 0x0001960000057ab9 */ /* 0x000fe20000000800 */
[----:B------:R-:W-:Y:S01]  /*6e60*/  UMOV UR8, 0xffffffff ;  /* 0xffffffff00087882 */ /* 0x000fe20000000000 */
[----:B------:R-:W-:Y:S01]  /*6e70*/  UMOV UR11, 0x1 ;  /* 0x00000001000b7882 */ /* 0x000fe20000000000 */
[----:B------:R-:W-:Y:S01]  /*6e80*/  USHF.L.U32 UR8, UR8, UR5, URZ ;  /* 0x0000000508087299 */ /* 0x000fe2000800063f */
[----:B------:R-:W-:Y:S01]  /*6e90*/  BSSY B0, `(.L_x_166) ;  /* 0x00000e1000007945 */ /* 0x000fe20003800000 */
[----:B------:R-:W-:Y:S01]  /*6ea0*/  IMAD.MOV.U32 R11, RZ, RZ, 0x1 ;  /* 0x00000001ff0b7424 */ /* 0x000fe200078e00ff */
[----:B------:R-:W-:Y:S01]  /*6eb0*/  LOP3.LUT R10, R18, 0x2, RZ, 0xfc, !PT ;  /* 0x00000002120a7812 */ /* 0x000fe200078efcff */
[----:B------:R-:W1:Y:S01]  /*6ec0*/  S2UR UR7, SR_CgaCtaId ;  /* 0x00000000000779c3 */ /* 0x000e620000008800 */
[----:B------:R-:W-:Y:S01]  /*6ed0*/  ULOP3.LUT UR21, URZ, UR8, URZ, 0x33, !UPT ;  /* 0x000000083f157292 */ /* 0x000fe2000f8e333f */
[----:B------:R-:W-:Y:S01]  /*6ee0*/  IMAD.MOV.U32 R13, RZ, RZ, RZ ;  /* 0x000000ffff0d7224 */ /* 0x000fe200078e00ff */
[----:B------:R-:W-:Y:S01]  /*6ef0*/  ULDC UR4, c[0x0][0x600] ;  /* 0x0001800000047ab9 */ /* 0x000fe20000000800 */
[----:B------:R-:W-:Y:S01]  /*6f00*/  UMOV UR23, 0x11 ;  /* 0x0000001100177882 */ /* 0x000fe20000000000 */
[----:B------:R-:W-:-:S02]  /*6f10*/  UIADD3 UR4, UR4, -0x1, URZ ;  /* 0xffffffff04047890 */ /* 0x000fc4000fffe03f */
[----:B------:R-:W-:Y:S01]  /*6f20*/  USHF.L.U32 UR5, UR11, UR5, URZ ;  /* 0x000000050b057299 */ /* 0x000fe2000800063f */
[----:B------:R-:W-:Y:S01]  /*6f30*/  ULDC.64 UR32, c[0x0][0x198] ;  /* 0x0000660000207ab9 */ /* 0x000fe20000000a00 */
[----:B0-----:R-:W-:-:S05]  /*6f40*/  VIADD R3, R3, 0x3f ;  /* 0x0000003f03037836 */ /* 0x001fca0000000000 */
[----:B------:R-:W-:Y:S01]  /*6f50*/  SHF.R.S32.HI R4, RZ, 0x1f, R3 ;  /* 0x0000001fff047819 */ /* 0x000fe20000011403 */
[----:B-1----:R-:W-:-:S03]  /*6f60*/  USHF.R.U32.HI UR30, URZ, 0x2, UR7 ;  /* 0x000000023f1e7899 */ /* 0x002fc60008011607 */
[----:B------:R-:W-:Y:S01]  /*6f70*/  LEA.HI R4, R4, R3, RZ, 0x6 ;  /* 0x0000000304047211 */ /* 0x000fe200078f30ff */
[----:B------:R-:W-:Y:S01]  /*6f80*/  ULOP3.LUT UR6, UR7, 0x3, URZ, 0xc0, !UPT ;  /* 0x0000000307067892 */ /* 0x000fe2000f8ec03f */
[----:B------:R-:W-:Y:S01]  /*6f90*/  IMAD.MOV.U32 R3, RZ, RZ, 0x1 ;  /* 0x00000001ff037424 */ /* 0x000fe200078e00ff */
[----:B------:R-:W-:Y:S01]  /*6fa0*/  USHF.L.U32 UR13, UR7, 0x4, URZ ;  /* 0x00000004070d7899 */ /* 0x000fe2000800063f */
[----:B------:R-:W-:Y:S01]  /*6fb0*/  SHF.R.S32.HI R8, RZ, 0x6, R4 ;  /* 0x00000006ff087819 */ /* 0x000fe20000011404 */
[----:B------:R-:W-:Y:S02]  /*6fc0*/  USHF.L.U32 UR31, UR7, 0xa, URZ ;  /* 0x0000000a071f7899 */ /* 0x000fe4000800063f */
[----:B------:R-:W-:Y:S02]  /*6fd0*/  ULOP3.LUT UR7, UR7, 0xfffffffc, URZ, 0xc0, !UPT ;  /* 0xfffffffc07077892 */ /* 0x000fe4000f8ec03f */
[----:B------:R-:W-:Y:S01]  /*6fe0*/  UISETP.GT.U32.AND UP0, UPT, UR6, 0xffff, UPT ;  /* 0x0000ffff0600788c */ /* 0x000fe2000bf04070 */
[----:B------:R-:W-:Y:S01]  /*6ff0*/  VIADD R9, R8, 0x1 ;  /* 0x0000000108097836 */ /* 0x000fe20000000000 */
[----:B------:R-:W-:-:S02]  /*7000*/  ULOP3.LUT UR9, UR7, 0x1, URZ, 0xfc, !UPT ;  /* 0x0000000107097892 */ /* 0x000fc4000f8efc3f */
[----:B------:R-:W-:Y:S02]  /*7010*/  ULOP3.LUT UR10, UR7, 0x2, URZ, 0xfc, !UPT ;  /* 0x00000002070a7892 */ /* 0x000fe4000f8efc3f */
[----:B------:R-:W-:Y:S02]  /*7020*/  USHF.L.U32 UR8, UR11, UR7, URZ ;  /* 0x000000070b087299 */ /* 0x000fe4000800063f */
[----:B------:R-:W-:Y:S02]  /*7030*/  ULOP3.LUT UR7, UR7, 0x3, URZ, 0xfc, !UPT ;  /* 0x0000000307077892 */ /* 0x000fe4000f8efc3f */
[----:B------:R-:W-:Y:S02]  /*7040*/  USHF.L.U32 UR9, UR11, UR9, URZ ;  /* 0x000000090b097299 */ /* 0x000fe4000800063f */
[----:B------:R-:W-:Y:S02]  /*7050*/  USHF.L.U32 UR10, UR11, UR10, URZ ;  /* 0x0000000a0b0a7299 */ /* 0x000fe4000800063f */
[----:B------:R-:W-:-:S02]  /*7060*/  USEL UR6, UR6, 0xffff, !UP0 ;  /* 0x0000ffff06067887 */ /* 0x000fc4000c000000 */
[----:B------:R-:W-:Y:S02]  /*7070*/  USHF.L.U32 UR7, UR11, UR7, URZ ;  /* 0x000000070b077299 */ /* 0x000fe4000800063f */
[----:B------:R-:W-:Y:S02]  /*7080*/  ULOP3.LUT UR8, UR10, UR8, UR9, 0xfe, !UPT ;  /* 0x000000080a087292 */ /* 0x000fe4000f8efe09 */
[----:B------:R-:W-:Y:S02]  /*7090*/  ULOP3.LUT UR6, UR6, 0xffff, URZ, 0xc0, !UPT ;  /* 0x0000ffff06067892 */ /* 0x000fe4000f8ec03f */
[----:B------:R-:W-:Y:S02]  /*70a0*/  ULOP3.LUT UR13, UR13, 0x30, URZ, 0xc0, !UPT ;  /* 0x000000300d0d7892 */ /* 0x000fe4000f8ec03f */
[----:B------:R-:W-:Y:S02]  /*70b0*/  ULOP3.LUT UR22, UR8, UR7, URZ, 0xfc, !UPT ;  /* 0x0000000708167292 */ /* 0x000fe4000f8efc3f */
[----:B------:R-:W-:-:S12]  /*70c0*/  USHF.L.U32 UR23, UR23, UR6, URZ ;  /* 0x0000000617177299 */ /* 0x000fd8000800063f */
.L_x_177:
[----:B------:R-:W-:-:S03]  /*70d0*/  UMOV UR6, 0xffffffff ;  /* 0xffffffff00067882 */ /* 0x000fc60000000000 */
[----:B------:R-:W-:Y:S05]  /*70e0*/  BRA.DIV UR6, `(.L_x_167) ;  /* 0x0000000e06fc7947 */ /* 0x000fea000b800000 */
[----:B------:R-:W-:-:S13]  /*70f0*/  ELECT P6, URZ, PT ;  /* 0x00000000003f782f */ /* 0x000fda00038c0000 */
.L_x_189:
[----:B------:R-:W-:Y:S04]  /*7100*/  BSSY B1, `(.L_x_168) ;  /* 0x0000047000017945 */ /* 0x000fe80003800000 */
[----:B------:R-:W-:Y:S05]  /*7110*/  @!P6 BRA `(.L_x_169) ;  /* 0x000000040014e947 */ /* 0x000fea0003800000 */
[----:B------:R-:W0:Y:S02]  /*7120*/  LDC R4, c[0x0][0x28c] ;  /* 0x0000a300ff047b82 */ /* 0x000e240000000800 */
[----:B0-----:R-:W-:-:S13]  /*7130*/  ISETP.GE.AND P0, PT, R4, 0x1, PT ;  /* 0x000000010400780c */ /* 0x001fda0003f06270 */
[----:B------:R-:W-:Y:S05]  /*7140*/  @!P0 BRA `(.L_x_169) ;  /* 0x0000000400088947 */ /* 0x000fea0003800000 */
[----:B------:R-:W-:Y:S01]  /*7150*/  LEA R12, R12, UR30, 0x1 ;  /* 0x0000001e0c0c7c11 */ /* 0x000fe2000f8e08ff */
[----:B------:R-:W-:Y:S02]  /*7160*/  IMAD.SHL.U32 R19, R19, 0x80, RZ ;  /* 0x0000008013137824 */ /* 0x000fe400078e00ff */
[----:B------:R-:W-:Y:S02]  /*7170*/  IMAD.MOV.U32 R20, RZ, RZ, RZ ;  /* 0x000000ffff147224 */ /* 0x000fe400078e00ff */
[----:B------:R-:W-:Y:S02]  /*7180*/  IMAD.U32 R22, RZ, RZ, UR13 ;  /* 0x0000000dff167e24 */ /* 0x000fe4000f8e00ff */
[----:B------:R-:W-:Y:S02]  /*7190*/  IMAD.MOV.U32 R4, RZ, RZ, R9 ;  /* 0x000000ffff047224 */ /* 0x000fe400078e0009 */
[----:B------:R-:W-:Y:S02]  /*71a0*/  IMAD.MOV.U32 R5, RZ, RZ, R3 ;  /* 0x000000ffff057224 */ /* 0x000fe400078e0003 */
[----:B------:R-:W-:-:S02]  /*71b0*/  IMAD.MOV.U32 R6, RZ, RZ, R13 ;  /* 0x000000ffff067224 */ /* 0x000fc400078e000d */
[----:B------:R-:W-:Y:S02]  /*71c0*/  IMAD.SHL.U32 R15, R12, 0x40, RZ ;  /* 0x000000400c0f7824 */ /* 0x000fe400078e00ff */
[----:B------:R-:W-:-:S07]  /*71d0*/  VIADD R24, R19, 0x40 ;  /* 0x0000004013187836 */ /* 0x000fce0000000000 */
.L_x_172:
[----:B------:R-:W0:Y:S01]  /*71e0*/  S2R R21, SR_CgaCtaId ;  /* 0x0000000000157919 */ /* 0x000e220000008800 */
[----:B------:R-:W-:Y:S02]  /*71f0*/  MOV R12, 0x400 ;  /* 0x00000400000c7802 */ /* 0x000fe40000000f00 */
[----:B------:R-:W-:-:S13]  /*7200*/  ISETP.NE.AND P1, PT, R0, RZ, PT ;  /* 0x000000ff0000720c */ /* 0x000fda0003f25270 */
[----:B------:R-:W1:Y:S01]  /*7210*/  @!P1 LDC R14, c[0x0][0x500] ;  /* 0x00014000ff0e9b82 */ /* 0x000e620000000800 */
[----:B0-----:R-:W-:Y:S02]  /*7220*/  LEA R23, R21, R12, 0x18 ;  /* 0x0000000c15177211 */ /* 0x001fe400078ec0ff */
[----:B------:R-:W-:-:S03]  /*7230*/  SHF.L.U32 R12, R5, 0x1f, RZ ;  /* 0x0000001f050c7819 */ /* 0x000fc600000006ff */
[----:B------:R-:W-:-:S04]  /*7240*/  IMAD R21, R6, 0x8, R23 ;  /* 0x0000000806157824 */ /* 0x000fc800078e0217 */
[----:B------:R-:W0:Y:S02]  /*7250*/  SYNCS.PHASECHK.TRANS64.TRYWAIT P0, [R21+URZ+0x28], R12 ;  /* 0x0000280c150075a7 */ /* 0x000e24000800017f */
[----:B01----:R-:W-:Y:S05]  /*7260*/  @!P0 BRA `(.L_x_170) ;  /* 0x0000000c00bc8947 */ /* 0x003fea0003800000 */
.L_x_190:
[----:B0-----:R-:W-:Y:S01]  /*7270*/  PRMT R12, R10, 0x9910, RZ ;  /* 0x000099100a0c7816 */ /* 0x001fe200000000ff */
[----:B------:R0:W-:Y:S03]  /*7280*/  @!P1 SYNCS.ARRIVE.TRANS64 RZ, [R21+URZ], R14 ;  /* 0x0000000e15ff99a7 */ /* 0x0001e6000800003f */
[----:B------:R-:W-:-:S13]  /*7290*/  ISETP.NE.AND P0, PT, R12, 0x2, PT ;  /* 0x000000020c00780c */ /* 0x000fda0003f05270 */
[----:B0-----:R-:W-:Y:S05]  /*72a0*/  @P0 BRA `(.L_x_171) ;  /* 0x0000000000040947 */ /* 0x001fea0003800000 */
[----:B------:R-:W-:Y:S01]  /*72b0*/  BPT.TRAP 0x1 ;  /* 0x000000040000795c */ /* 0x000fe20000300000 */
.L_x_171:
[----:B------:R-:W-:Y:S01]  /*72c0*/  R2UR UR8, R6 ;  /* 0x00000000060872ca */ /* 0x000fe200000e0000 */
[----:B------:R-:W-:Y:S01]  /*72d0*/  VIADD R4, R4, 0xffffffff ;  /* 0xffffffff04047836 */ /* 0x000fe20000000000 */
[----:B------:R-:W-:Y:S01]  /*72e0*/  R2UR UR10, R23 ;  /* 0x00000000170a72ca */ /* 0x000fe200000e0000 */
[----:B------:R-:W-:Y:S01]  /*72f0*/  UIADD3 UR14, UP0, UR32, 0xf0, URZ ;  /* 0x000000f0200e7890 */ /* 0x000fe2000ff1e03f */
[----:B------:R-:W-:Y:S01]  /*7300*/  R2UR UR25, R21 ;  /* 0x00000000151972ca */ /* 0x000fe200000e0000 */
[----:B------:R-:W-:Y:S01]  /*7310*/  UIADD3 UR34, UP1, UR32, 0x1f0, URZ ;  /* 0x000001f020227890 */ /* 0x000fe2000ff3e03f */
[----:B------:R-:W-:Y:S01]  /*7320*/  R2UR UR28, R7 ;  /* 0x00000000071c72ca */ /* 0x000fe200000e0000 */
[----:B------:R-:W-:Y:S01]  /*7330*/  UIADD3.X UR15, URZ, UR33, URZ, UP0, !UPT ;  /* 0x000000213f0f7290 */ /* 0x000fe200087fe43f */
[----:B------:R-:W-:Y:S01]  /*7340*/  R2UR UR26, R20 ;  /* 0x00000000141a72ca */ /* 0x000fe200000e0000 */
[----:B------:R-:W-:Y:S01]  /*7350*/  UPRMT UR29, URZ, 0x5410, UR23 ;  /* 0x000054103f1d7896 */ /* 0x000fe20008000017 */
[----:B------:R-:W-:Y:S01]  /*7360*/  R2UR UR19, R22 ;  /* 0x00000000161372ca */ /* 0x000fe200000e0000 */
[----:B------:R-:W-:Y:S01]  /*7370*/  UIADD3.X UR35, URZ, UR33, URZ, UP1, !UPT ;  /* 0x000000213f237290 */ /* 0x000fe20008ffe43f */
[----:B------:R-:W-:Y:S01]  /*7380*/  R2UR UR27, R15 ;  /* 0x000000000f1b72ca */ /* 0x000fe200000e0000 */
[----:B------:R-:W-:Y:S01]  /*7390*/  USHF.L.U32 UR8, UR8, 0xd, URZ ;  /* 0x0000000d08087899 */ /* 0x000fe2000800063f */
[----:B------:R-:W-:Y:S01]  /*73a0*/  R2UR UR18, R19 ;  /* 0x00000000131272ca */ /* 0x000fe200000e0000 */
[----:B------:R-:W-:Y:S01]  /*73b0*/  UPRMT UR38, URZ, 0x5410, UR22 ;  /* 0x000054103f267896 */ /* 0x000fe20008000016 */
[----:B------:R-:W-:Y:S01]  /*73c0*/  ISETP.GT.AND P1, PT, R4, 0x1, PT ;  /* 0x000000010400780c */ /* 0x000fe20003f24270 */
[----:B------:R-:W-:Y:S01]  /*73d0*/  ULEA UR9, UR30, UR8, 0xc ;  /* 0x000000081e097291 */ /* 0x000fe2000f8e603f */
[----:B------:R-:W-:Y:S01]  /*73e0*/  VIADD R6, R6, 0x1 ;  /* 0x0000000106067836 */ /* 0x000fe20000000000 */
[----:B------:R-:W-:Y:S01]  /*73f0*/  ULOP3.LUT UR8, UR8, 0xc00, UR31, 0xf8, !UPT ;  /* 0x00000c0008087892 */ /* 0x000fe2000f8ef81f */
[----:B------:R-:W-:Y:S01]  /*7400*/  VIADD R22, R22, 0x40 ;  /* 0x0000004016167836 */ /* 0x000fe20000000000 */
[----:B------:R-:W-:Y:S01]  /*7410*/  ULEA UR9, UR9, UR10, 0x1 ;  /* 0x0000000a09097291 */ /* 0x000fe2000f8e083f */
[----:B------:R-:W-:Y:S01]  /*7420*/  VIADD R20, R20, 0x40 ;  /* 0x0000004014147836 */ /* 0x000fe20000000000 */
[----:B------:R-:W-:Y:S01]  /*7430*/  ULEA UR8, UR8, UR10, 0x1 ;  /* 0x0000000a08087291 */ /* 0x000fe2000f8e083f */
[----:B------:R-:W-:Y:S01]  /*7440*/  R2UR UR10, R24 ;  /* 0x00000000180a72ca */ /* 0x000fe200000e0000 */
[----:B------:R-:W-:Y:S01]  /*7450*/  UIADD3 UR24, UR9, 0x100, URZ ;  /* 0x0000010009187890 */ /* 0x000fe2000fffe03f */
[----:B------:R-:W-:Y:S01]  /*7460*/  ISETP.NE.AND P0, PT, R6, 0x5, PT ;  /* 0x000000050600780c */ /* 0x000fe20003f05270 */
[----:B------:R-:W-:-:S02]  /*7470*/  UIADD3 UR16, UR8, 0x14100, URZ ;  /* 0x0001410008107890 */ /* 0x000fc4000fffe03f */
[----:B------:R-:W-:Y:S01]  /*7480*/  UIADD3 UR8, UR8, 0x16100, URZ ;  /* 0x0001610008087890 */ /* 0x000fe2000fffe03f */
[----:B------:R-:W-:Y:S01]  /*7490*/  SEL R12, RZ, 0x1, P0 ;  /* 0x00000001ff0c7807 */ /* 0x000fe20000000000 */
[----:B------:R-:W-:Y:S01]  /*74a0*/  UMOV UR6, 0x0 ;  /* 0x0000000000067882 */ /* 0x000fe20000000000 */
[----:B------:R-:W-:Y:S01]  /*74b0*/  UMOV UR7, 0x10000000 ;  /* 0x1000000000077882 */ /* 0x000fe20000000000 */
[----:B------:R-:W-:Y:S01]  /*74c0*/  UMOV UR17, UR25 ;  /* 0x0000001900117c82 */ /* 0x000fe20008000000 */
[----:B------:R-:W-:Y:S01]  /*74d0*/  UMOV UR20, UR28 ;  /* 0x0000001c00147c82 */ /* 0x000fe20008000000 */
[----:B------:R-:W-:Y:S01]  /*74e0*/  UMOV UR9, UR25 ;  /* 0x0000001900097c82 */ /* 0x000fe20008000000 */
[----:B------:R-:W-:Y:S01]  /*74f0*/  UMOV UR11, UR19 ;  /* 0x00000013000b7c82 */ /* 0x000fe20008000000 */
[----:B------:R0:W-:Y:S01]  /*7500*/  UTMALDG.3D.MULTICAST [UR24], [UR14], UR29, desc[UR6] ;  /* 0x000006180e0073b4 */ /* 0x0001e2000801181d */
[----:B------:R-:W-:Y:S01]  /*7510*/  UMOV UR12, UR28 ;  /* 0x0000001c000c7c82 */ /* 0x000fe20008000000 */
[----:B------:R-:W-:-:S02]  /*7520*/  LOP3.LUT R5, R5, R12, RZ, 0x3c, !PT ;  /* 0x0000000c05057212 */ /* 0x000fc400078e3cff */
[----:B------:R-:W-:Y:S01]  /*7530*/  SEL R6, R6, RZ, P0 ;  /* 0x000000ff06067207 */ /* 0x000fe20000000000 */
[----:B------:R0:W-:Y:S01]  /*7540*/  UTMALDG.3D.MULTICAST [UR16], [UR34], UR38, desc[UR6] ;  /* 0x00000610220073b4 */ /* 0x0001e20008011826 */
[----:B------:R0:W-:Y:S02]  /*7550*/  UTMALDG.3D.MULTICAST [UR8], [UR34], UR38, desc[UR6] ;  /* 0x00000608220073b4 */ /* 0x0001e40008011826 */
[----:B0-----:R-:W-:Y:S05]  /*7560*/  @P1 BRA `(.L_x_172) ;  /* 0xfffffffc001c1947 */ /* 0x001fea000383ffff */
.L_x_169:
[----:B------:R-:W-:Y:S05]  /*7570*/  BSYNC B1 ;  /* 0x0000000000017941 */ /* 0x000fea0003800000 */
.L_x_168:
[----:B------:R-:W-:Y:S01]  /*7580*/  LOP3.LUT P1, RZ, R11, 0xff, RZ, 0xc0, !PT ;  /* 0x000000ff0bff7812 */ /* 0x000fe2000782c0ff */
[C---:B------:R-:W-:Y:S01]  /*7590*/  IMAD.IADD R13, R8.reuse, 0x1, R13 ;  /* 0x00000001080d7824 */ /* 0x040fe200078e020d */
[----:B------:R-:W-:Y:S01]  /*75a0*/  ULDC.64 UR6, c[0x0][0x650] ;  /* 0x0001940000067ab9 */ /* 0x000fe20000000a00 */
[C---:B------:R-:W-:Y:S01]  /*75b0*/  ISETP.GE.U32.AND P2, PT, R8.reuse, 0x5, PT ;  /* 0x000000050800780c */ /* 0x040fe20003f46070 */
[----:B------:R-:W-:Y:S01]  /*75c0*/  BSSY B1, `(.L_x_173) ;  /* 0x000006b000017945 */ /* 0x000fe20003800000 */
[----:B------:R-:W-:Y:S01]  /*75d0*/  IMAD.MOV.U32 R12, RZ, RZ, -0x1 ;  /* 0xffffffffff0c7424 */ /* 0x000fe200078e00ff */
[----:B------:R-:W-:Y:S01]  /*75e0*/  ISETP.GT.U32.AND P0, PT, R13, 0x4, PT ;  /* 0x000000040d00780c */ /* 0x000fe20003f04070 */
[----:B------:R-:W-:Y:S01]  /*75f0*/  IMAD.MOV.U32 R19, RZ, RZ, -0x1 ;  /* 0xffffffffff137424 */ /* 0x000fe200078e00ff */
[----:B------:R-:W-:Y:S01]  /*7600*/  PRMT R11, RZ, 0x7610, R11 ;  /* 0x00007610ff0b7816 */ /* 0x000fe2000000000b */
[----:B------:R-:W-:Y:S01]  /*7610*/  IMAD.MOV.U32 R7, RZ, RZ, -0x1 ;  /* 0xffffffffff077424 */ /* 0x000fe200078e00ff */
[----:B------:R-:W-:-:S03]  /*7620*/  ISETP.LT.U32.AND P0, PT, R8, 0x5, P0 ;  /* 0x000000050800780c */ /* 0x000fc60000701070 */
[----:B------:R-:W0:Y:S01]  /*7630*/  @P1 S2R R5, SR_CgaCtaId ;  /* 0x0000000000051919 */ /* 0x000e220000008800 */
[----:B------:R-:W-:-:S04]  /*7640*/  @P1 MOV R4, 0x400 ;  /* 0x0000040000041802 */ /* 0x000fc80000000f00 */
[----:B0-----:R-:W-:Y:S01]  /*7650*/  @P1 LEA R6, R5, R4, 0x18 ;  /* 0x0000000405061211 */ /* 0x001fe200078ec0ff */
[----:B------:R-:W-:Y:S01]  /*7660*/  IMAD.WIDE.U32 R4, R13, -0x33333333, RZ ;  /* 0xcccccccd0d047825 */ /* 0x000fe200078e00ff */
[----:B------:R-:W-:Y:S02]  /*7670*/  SEL R4, RZ, 0x1, !P0 ;  /* 0x00000001ff047807 */ /* 0x000fe40004000000 */
[----:B------:R0:W-:Y:S01]  /*7680*/  @P1 SYNCS.ARRIVE.TRANS64.A1T0 RZ, [R6+URZ+0x68], RZ ;  /* 0x000068ff06ff19a7 */ /* 0x0001e2000810003f */
[----:B------:R-:W-:Y:S02]  /*7690*/  IADD3 R16, P1, R16, UR36, RZ ;  /* 0x0000002410107c10 */ /* 0x000fe4000ff3e0ff */
[----:B------:R-:W-:Y:S02]  /*76a0*/  LOP3.LUT R3, R3, R4, RZ, 0x3c, !PT ;  /* 0x0000000403037212 */ /* 0x000fe400078e3cff */
[----:B------:R-:W-:Y:S02]  /*76b0*/  IADD3.X R17, R17, UR42, RZ, P1, !PT ;  /* 0x0000002a11117c10 */ /* 0x000fe40008ffe4ff */
[----:B------:R-:W-:-:S02]  /*76c0*/  ISETP.GE.U32.AND P0, PT, R16, UR6, PT ;  /* 0x0000000610007c0c */ /* 0x000fc4000bf06070 */
[----:B0-----:R-:W-:Y:S02]  /*76d0*/  SHF.R.U32.HI R6, RZ, 0x2, R5 ;  /* 0x00000002ff067819 */ /* 0x001fe40000011605 */
[----:B------:R-:W-:Y:S02]  /*76e0*/  ISETP.GE.U32.AND.EX P0, PT, R17, UR7, PT, P0 ;  /* 0x0000000711007c0c */ /* 0x000fe4000bf06100 */
[----:B------:R-:W-:Y:S01]  /*76f0*/  @P2 LOP3.LUT R3, R3, 0x1, R6, 0x78, !PT ;  /* 0x0000000103032812 */ /* 0x000fe200078e7806 */
[----:B------:R-:W-:Y:S01]  /*7700*/  IMAD R13, R6, -0x5, R13 ;  /* 0xfffffffb060d7824 */ /* 0x000fe200078e020d */
[----:B------:R-:W-:-:S09]  /*7710*/  PRMT R4, RZ, 0x7610, R4 ;  /* 0x00007610ff047816 */ /* 0x000fd20000000004 */
[----:B------:R-:W-:Y:S05]  /*7720*/  @P0 BRA `(.L_x_174) ;  /* 0x0000000400500947 */ /* 0x000fea0003800000 */
[----:B------:R-:W0:Y:S01]  /*7730*/  S2R R15, SR_CTAID.X ;  /* 0x00000000000f7919 */ /* 0x000e220000002500 */
[----:B------:R-:W-:Y:S01]  /*7740*/  ULDC.64 UR6, c[0x0][0x628] ;  /* 0x00018a0000067ab9 */ /* 0x000fe20000000a00 */
[----:B------:R-:W1:Y:S01]  /*7750*/  LDC R20, c[0x0][0x144] ;  /* 0x00005100ff147b82 */ /* 0x000e620000000800 */
[----:B------:R-:W-:Y:S01]  /*7760*/  ISETP.NE.U32.AND P0, PT, RZ, UR6, PT ;  /* 0x00000006ff007c0c */ /* 0x000fe2000bf05070 */
[----:B------:R-:W2:Y:S01]  /*7770*/  S2R R12, SR_CTAID.Y ;  /* 0x00000000000c7919 */ /* 0x000ea20000002600 */
[----:B------:R-:W-:Y:S01]  /*7780*/  ULDC UR8, c[0x0][0x150] ;  /* 0x0000540000087ab9 */ /* 0x000fe20000000800 */
[----:B------:R-:W-:Y:S01]  /*7790*/  ULDC UR9, c[0x0][0x630] ;  /* 0x00018c0000097ab9 */ /* 0x000fe20000000800 */
[----:B------:R-:W-:Y:S01]  /*77a0*/  ISETP.NE.AND.EX P0, PT, RZ, UR7, PT, P0 ;  /* 0x00000007ff007c0c */ /* 0x000fe2000bf05300 */
[----:B------:R-:W-:Y:S01]  /*77b0*/  IMAD.MOV.U32 R4, RZ, RZ, R16 ;  /* 0x000000ffff047224 */ /* 0x000fe200078e0010 */
[----:B0-----:R-:W-:-:S05]  /*77c0*/  I2FP.F32.U32 R5, R15 ;  /* 0x0000000f00057245 */ /* 0x001fca0000201000 */
[----:B------:R-:W-:Y:S01]  /*77d0*/  FMUL R21, R5, UR8 ;  /* 0x0000000805157c20 */ /* 0x000fe20008400000 */
[----:B------:R-:W-:-:S05]  /*77e0*/  IMAD.MOV.U32 R5, RZ, RZ, R17 ;  /* 0x000000ffff057224 */ /* 0x000fca00078e0011 */
[----:B--2---:R-:W-:Y:S05]  /*77f0*/  @!P0 BRA `(.L_x_175) ;  /* 0x0000000000288947 */ /* 0x004fea0003800000 */
[----:B------:R-:W-:Y:S02]  /*7800*/  ULDC UR8, c[0x0][0x634] ;  /* 0x00018d0000087ab9 */ /* 0x000fe40000000800 */
[----:B------:R-:W-:-:S05]  /*7810*/  IADD3 R5, P0, R16, UR8, RZ ;  /* 0x0000000810057c10 */ /* 0x000fca000ff1e0ff */
[----:B------:R-:W-:-:S04]  /*7820*/  IMAD.X R19, RZ, RZ, R17, P0 ;  /* 0x000000ffff137224 */ /* 0x000fc800000e0611 */
[----:B------:R-:W-:-:S04]  /*7830*/  IMAD.WIDE.U32 R6, R19, UR6, RZ ;  /* 0x0000000613067c25 */ /* 0x000fc8000f8e00ff */
[----:B------:R-:W-:-:S04]  /*7840*/  IMAD.WIDE.U32 R6, P0, R5, UR7, R6 ;  /* 0x0000000705067c25 */ /* 0x000fc8000f800006 */
[----:B------:R-:W-:-:S04]  /*7850*/  IMAD.WIDE.U32 R4, R5, UR6, RZ ;  /* 0x0000000605047c25 */ /* 0x000fc8000f8e00ff */
[----:B------:R-:W-:Y:S01]  /*7860*/  IMAD.MOV.U32 R4, RZ, RZ, R7 ;  /* 0x000000ffff047224 */ /* 0x000fe200078e0007 */
[----:B------:R-:W-:Y:S01]  /*7870*/  IADD3 RZ, P1, R5, R6, RZ ;  /* 0x0000000605ff7210 */ /* 0x000fe20007f3e0ff */
[----:B------:R-:W-:-:S04]  /*7880*/  IMAD.X R5, RZ, RZ, RZ, P0 ;  /* 0x000000ffff057224 */ /* 0x000fc800000e06ff */
[----:B------:R-:W-:-:S08]  /*7890*/  IMAD.WIDE.U32.X R4, R19, UR7, R4, P1 ;  /* 0x0000000713047c25 */ /* 0x000fd000088e0404 */
.L_x_175:
[--C-:B------:R-:W-:Y:S01]  /*78a0*/  SHF.R.U64 R14, R4, UR9, R5.reuse ;  /* 0x00000009040e7c19 */ /* 0x100fe20008001205 */
[----:B------:R-:W0:Y:S01]  /*78b0*/  F2I.U32.TRUNC.NTZ R21, R21 ;  /* 0x0000001500157305 */ /* 0x000e22000020f000 */
[----:B------:R-:W-:Y:S01]  /*78c0*/  SHF.R.U32.HI R4, RZ, UR9, R5 ;  /* 0x00000009ff047c19 */ /* 0x000fe20008011605 */
[----:B------:R-:W-:Y:S01]  /*78d0*/  ULDC.64 UR6, c[0x0][0x620] ;  /* 0x0001880000067ab9 */ /* 0x000fe20000000a00 */
[----:B------:R-:W-:Y:S01]  /*78e0*/  IADD3 R7, P0, RZ, -R14, RZ ;  /* 0x8000000eff077210 */ /* 0x000fe20007f1e0ff */
[----:B------:R-:W-:-:S04]  /*78f0*/  ULDC.64 UR8, c[0x0][0x640] ;  /* 0x0001900000087ab9 */ /* 0x000fc80000000a00 */
[----:B------:R-:W-:Y:S01]  /*7900*/  IMAD.X R4, RZ, RZ, ~R4, P0 ;  /* 0x000000ffff047224 */ /* 0x000fe200000e0e04 */
[----:B------:R-:W-:-:S03]  /*7910*/  ISETP.NE.U32.AND P0, PT, RZ, UR8, PT ;  /* 0x00000008ff007c0c */ /* 0x000fc6000bf05070 */
[----:B------:R-:W-:Y:S01]  /*7920*/  IMAD R6, R4, UR6, RZ ;  /* 0x0000000604067c24 */ /* 0x000fe2000f8e02ff */
[----:B------:R-:W-:Y:S01]  /*7930*/  ISETP.NE.AND.EX P0, PT, RZ, UR9, PT, P0 ;  /* 0x00000009ff007c0c */ /* 0x000fe2000bf05300 */
[----:B------:R-:W-:Y:S01]  /*7940*/  IMAD.WIDE.U32 R4, R7, UR6, R16 ;  /* 0x0000000607047c25 */ /* 0x000fe2000f8e0010 */
[----:B------:R-:W-:-:S03]  /*7950*/  ULDC UR6, c[0x0][0x618] ;  /* 0x0001860000067ab9 */ /* 0x000fc60000000800 */
[----:B------:R-:W-:Y:S01]  /*7960*/  IMAD R7, R7, UR7, R6 ;  /* 0x0000000707077c24 */ /* 0x000fe2000f8e0206 */
[----:B------:R-:W-:Y:S01]  /*7970*/  ULDC UR7, c[0x0][0x154] ;  /* 0x0000550000077ab9 */ /* 0x000fe20000000800 */
[----:B0-----:R-:W-:Y:S02]  /*7980*/  IMAD.MOV R6, RZ, RZ, -R21 ;  /* 0x000000ffff067224 */ /* 0x001fe400078e0a15 */
[----:B------:R-:W0:Y:S01]  /*7990*/  LDC R21, c[0x0][0x148] ;  /* 0x00005200ff157b82 */ /* 0x000e220000000800 */
[----:B------:R-:W-:Y:S02]  /*79a0*/  IMAD.IADD R5, R5, 0x1, R7 ;  /* 0x0000000105057824 */ /* 0x000fe400078e0207 */
[----:B-1----:R-:W-:Y:S01]  /*79b0*/  IMAD R15, R20, R6, R15 ;  /* 0x00000006140f7224 */ /* 0x002fe200078e020f */
[----:B------:R-:W-:Y:S02]  /*79c0*/  I2FP.F32.U32 R6, R12 ;  /* 0x0000000c00067245 */ /* 0x000fe40000201000 */
[----:B------:R-:W-:-:S02]  /*79d0*/  SHF.R.U64 R19, R4, UR6, R5 ;  /* 0x0000000604137c19 */ /* 0x000fc40008001205 */
[----:B------:R-:W-:Y:S01]  /*79e0*/  SHF.R.U32.HI R4, RZ, UR6, R5 ;  /* 0x00000006ff047c19 */ /* 0x000fe20008011605 */
[----:B------:R-:W-:Y:S01]  /*79f0*/  FMUL R6, R6, UR7 ;  /* 0x0000000706067c20 */ /* 0x000fe20008400000 */
[----:B------:R-:W-:Y:S02]  /*7a00*/  ULDC UR6, c[0x0][0x608] ;  /* 0x0001820000067ab9 */ /* 0x000fe40000000800 */
[--C-:B------:R-:W-:Y:S01]  /*7a10*/  SHF.R.U64 R22, R19, UR6, R4.reuse ;  /* 0x0000000613167c19 */ /* 0x100fe20008001204 */
[----:B------:R1:W2:Y:S01]  /*7a20*/  F2I.U32.TRUNC.NTZ R24, R6 ;  /* 0x0000000600187305 */ /* 0x0002a2000020f000 */
[----:B------:R-:W-:Y:S01]  /*7a30*/  SHF.R.U32.HI R5, RZ, UR6, R4 ;  /* 0x00000006ff057c19 */ /* 0x000fe20008011604 */
[----:B------:R-:W-:-:S03]  /*7a40*/  ULDC UR6, c[0x0][0x658] ;  /* 0x0001960000067ab9 */ /* 0x000fc60000000800 */
[--C-:B------:R-:W-:Y:S02]  /*7a50*/  SHF.R.U64 R20, R22, UR6, R5.reuse ;  /* 0x0000000616147c19 */ /* 0x100fe40008001205 */
[----:B------:R-:W-:-:S03]  /*7a60*/  SHF.R.U32.HI R23, RZ, UR6, R5 ;  /* 0x00000006ff177c19 */ /* 0x000fc60008011605 */
[----:B------:R-:W-:Y:S02]  /*7a70*/  IMAD.MOV.U32 R4, RZ, RZ, R20 ;  /* 0x000000ffff047224 */ /* 0x000fe400078e0014 */
[----:B------:R-:W-:Y:S01]  /*7a80*/  IMAD.MOV.U32 R5, RZ, RZ, R23 ;  /* 0x000000ffff057224 */ /* 0x000fe200078e0017 */
[----:B-1----:R-:W-:Y:S06]  /*7a90*/  @!P0 BRA `(.L_x_176) ;  /* 0x0000000000288947 */ /* 0x002fec0003800000 */
        /* <DEDUP_REMOVED lines=10> */
.L_x_176:
[----:B------:R-:W-:Y:S01]  /*7b40*/  ISETP.NE.AND P0, PT, R2, 0x1, PT ;  /* 0x000000010200780c */ /* 0x000fe20003f05270 */
[----:B------:R-:W-:Y:S01]  /*7b50*/  ULDC UR6, c[0x0][0x648] ;  /* 0x0001920000067ab9 */ /* 0x000fe20000000800 */
[----:B------:R-:W-:Y:S01]  /*7b60*/  LOP3.LUT R22, R22, UR21, RZ, 0xc0, !PT ;  /* 0x0000001516167c12 */ /* 0x000fe2000f8ec0ff */
[----:B--2---:R-:W-:Y:S01]  /*7b70*/  IMAD.MOV R24, RZ, RZ, -R24 ;  /* 0x000000ffff187224 */ /* 0x004fe200078e0a18 */
[----:B------:R-:W-:Y:S01]  /*7b80*/  SHF.R.U64 R5, R4, UR6, R5 ;  /* 0x0000000604057c19 */ /* 0x000fe20008001205 */
[----:B------:R-:W-:Y:S01]  /*7b90*/  ULDC UR6, c[0x0][0x638] ;  /* 0x00018e0000067ab9 */ /* 0x000fe20000000800 */
[----:B------:R-:W-:Y:S01]  /*7ba0*/  LOP3.LUT R19, R19, UR4, RZ, 0xc0, !PT ;  /* 0x0000000413137c12 */ /* 0x000fe2000f8ec0ff */
[----:B------:R-:W-:Y:S01]  /*7bb0*/  ULDC UR7, c[0x0][0x610] ;  /* 0x0001840000077ab9 */ /* 0x000fe20000000800 */
[----:B------:R-:W-:Y:S02]  /*7bc0*/  IMAD.MOV.U32 R4, RZ, RZ, 0x1 ;  /* 0x00000001ff047424 */ /* 0x000fe400078e00ff */
[----:B------:R-:W-:-:S02]  /*7bd0*/  IMAD.MOV R7, RZ, RZ, -R5 ;  /* 0x000000ffff077224 */ /* 0x000fc400078e0a05 */
[----:B------:R-:W-:Y:S02]  /*7be0*/  IMAD R22, R5, UR5, R22 ;  /* 0x0000000505167c24 */ /* 0x000fe4000f8e0216 */
[----:B0-----:R-:W-:Y:S02]  /*7bf0*/  @P0 IMAD R15, R21, R24, R12 ;  /* 0x00000018150f0224 */ /* 0x001fe400078e020c */
[----:B------:R-:W-:Y:S01]  /*7c00*/  IMAD R20, R7, UR6, R20 ;  /* 0x0000000607147c24 */ /* 0x000fe2000f8e0214 */
[----:B------:R-:W-:Y:S01]  /*7c10*/  ULDC UR6, c[0x0][0x600] ;  /* 0x0001800000067ab9 */ /* 0x000fe20000000800 */
[----:B------:R-:W-:Y:S02]  /*7c20*/  IMAD R15, R22, UR7, R15 ;  /* 0x00000007160f7c24 */ /* 0x000fe4000f8e020f */
[----:B------:R-:W-:Y:S02]  /*7c30*/  IMAD R20, R20, UR6, R19 ;  /* 0x0000000614147c24 */ /* 0x000fe4000f8e0213 */
[----:B------:R-:W-:-:S03]  /*7c40*/  IMAD.MOV.U32 R7, RZ, RZ, R14 ;  /* 0x000000ffff077224 */ /* 0x000fc600078e000e */
[----:B------:R-:W-:Y:S02]  /*7c50*/  SEL R19, R20, R15, !P0 ;  /* 0x0000000f14137207 */ /* 0x000fe40004000000 */
[----:B------:R-:W-:-:S07]  /*7c60*/  SEL R12, R15, R20, !P0 ;  /* 0x000000140f0c7207 */ /* 0x000fce0004000000 */
.L_x_174:
[----:B------:R-:W-:Y:S05]  /*7c70*/  BSYNC B1 ;  /* 0x0000000000017941 */ /* 0x000fea0003800000 */
.L_x_173:
[----:B------:R-:W-:-:S13]  /*7c80*/  LOP3.LUT P0, RZ, R4, 0xff, RZ, 0xc0, !PT ;  /* 0x000000ff04ff7812 */ /* 0x000fda000780c0ff */
[----:B------:R-:W-:Y:S05]  /*7c90*/  @P0 BRA `(.L_x_177) ;  /* 0xfffffff4000c0947 */ /* 0x000fea000383ffff */
[----:B------:R-:W-:Y:S05]  /*7ca0*/  BSYNC B0 ;  /* 0x0000000000007941 */ /* 0x000fea0003800000 */
.L_x_166:
[----:B------:R-:W-:-:S03]  /*7cb0*/  UMOV UR6, 0xffffffff ;  /* 0xffffffff00067882 */ /* 0x000fc60000000000 */
[----:B------:R-:W-:Y:S05]  /*7cc0*/  BRA.DIV UR6, `(.L_x_178) ;  /* 0x0000000606387947 */ /* 0x000fea000b800000 */
[----:B------:R-:W-:-:S13]  /*7cd0*/  ELECT P6, URZ, PT ;  /* 0x00000000003f782f */ /* 0x000fda00038c0000 */
.L_x_193:
[----:B------:R-:W-:Y:S04]  /*7ce0*/  BSSY B0, `(.L_x_179) ;  /* 0x0000034000007945 */ /* 0x000fe80003800000 */
[----:B------:R-:W-:Y:S05]  /*7cf0*/  @!P6 BRA `(.L_x_180) ;  /* 0x0000000000c8e947 */ /* 0x000fea0003800000 */
[----:B------:R-:W-:-:S04]  /*7d00*/  LOP3.LUT R18, R18, 0x2, RZ, 0xfc, !PT ;  /* 0x0000000212127812 */ /* 0x000fc800078efcff */
[----:B------:R-:W-:-:S13]  /*7d10*/  ISETP.NE.AND P0, PT, R18, 0x3, PT ;  /* 0x000000031200780c */ /* 0x000fda0003f05270 */
[----:B------:R-:W-:Y:S05]  /*7d20*/  @!P0 BRA `(.L_x_181) ;  /* 0x0000000000048947 */ /* 0x000fea0003800000 */
[----:B------:R-:W-:Y:S01]  /*7d30*/  BPT.TRAP 0x1 ;  /* 0x000000040000795c */ /* 0x000fe20000300000 */
.L_x_181:
[----:B------:R-:W0:Y:S01]  /*7d40*/  S2R R5, SR_CgaCtaId ;  /* 0x0000000000057919 */ /* 0x000e220000008800 */
[----:B------:R-:W-:Y:S02]  /*7d50*/  MOV R0, 0x400 ;  /* 0x0000040000007802 */ /* 0x000fe40000000f00 */
[----:B------:R-:W-:Y:S02]  /*7d60*/  SHF.L.U32 R4, R3, 0x1f, RZ ;  /* 0x0000001f03047819 */ /* 0x000fe400000006ff */
[----:B0-----:R-:W-:-:S05]  /*7d70*/  LEA R0, R5, R0, 0x18 ;  /* 0x0000000005007211 */ /* 0x001fca00078ec0ff */
[----:B------:R-:W-:-:S04]  /*7d80*/  VIADD R0, R0, 0x28 ;  /* 0x0000002800007836 */ /* 0x000fc80000000000 */
[C---:B------:R-:W-:Y:S02]  /*7d90*/  IMAD R7, R13.reuse, 0x8, R0 ;  /* 0x000000080d077824 */ /* 0x040fe400078e0200 */
[----:B------:R-:W-:Y:S02]  /*7da0*/  VIADD R13, R13, 0x1 ;  /* 0x000000010d0d7836 */ /* 0x000fe40000000000 */
[----:B------:R-:W0:Y:S03]  /*7db0*/  SYNCS.PHASECHK.TRANS64.TRYWAIT P0, [R7+URZ], R4 ;  /* 0x00000004070075a7 */ /* 0x000e26000800017f */
[----:B------:R-:W-:-:S04]  /*7dc0*/  ISETP.NE.AND P1, PT, R13, 0x5, PT ;  /* 0x000000050d00780c */ /* 0x000fc80003f25270 */
[----:B------:R-:W-:Y:S02]  /*7dd0*/  SEL R2, RZ, 0x1, P1 ;  /* 0x00000001ff027807 */ /* 0x000fe40000800000 */
[----:B------:R-:W-:Y:S02]  /*7de0*/  SEL R13, R13, RZ, P1 ;  /* 0x000000ff0d0d7207 */ /* 0x000fe40000800000 */
[----:B------:R-:W-:-:S03]  /*7df0*/  LOP3.LUT R6, R3, R2, RZ, 0x3c, !PT ;  /* 0x0000000203067212 */ /* 0x000fc600078e3cff */
[----:B------:R-:W-:Y:S01]  /*7e00*/  IMAD R8, R13, 0x8, R0 ;  /* 0x000000080d087824 */ /* 0x000fe200078e0200 */
[----:B------:R-:W-:Y:S01]  /*7e10*/  SHF.L.U32 R5, R6, 0x1f, RZ ;  /* 0x0000001f06057819 */ /* 0x000fe200000006ff */
[----:B0-----:R-:W-:Y:S06]  /*7e20*/  @!P0 BRA `(.L_x_182) ;  /* 0x0000000400008947 */ /* 0x001fec0003800000 */
.L_x_194:
[----:B------:R-:W1:Y:S01]  /*7e30*/  SYNCS.PHASECHK.TRANS64.TRYWAIT P0, [R8+URZ], R5 ;  /* 0x00000005080075a7 */ /* 0x000e62000800017f */
[----:B------:R-:W-:-:S05]  /*7e40*/  VIADD R2, R13, 0x1 ;  /* 0x000000010d027836 */ /* 0x000fca0000000000 */
[----:B------:R-:W-:-:S04]  /*7e50*/  ISETP.NE.AND P1, PT, R2, 0x5, PT ;  /* 0x000000050200780c */ /* 0x000fc80003f25270 */
[----:B------:R-:W-:Y:S02]  /*7e60*/  SEL R3, RZ, 0x1, P1 ;  /* 0x00000001ff037807 */ /* 0x000fe40000800000 */
[----:B0-----:R-:W-:Y:S02]  /*7e70*/  SEL R7, R2, RZ, P1 ;  /* 0x000000ff02077207 */ /* 0x001fe40000800000 */
[----:B------:R-:W-:-:S03]  /*7e80*/  LOP3.LUT R6, R6, R3, RZ, 0x3c, !PT ;  /* 0x0000000306067212 */ /* 0x000fc600078e3cff */
[----:B------:R-:W-:Y:S01]  /*7e90*/  IMAD R9, R7, 0x8, R0 ;  /* 0x0000000807097824 */ /* 0x000fe200078e0200 */
[----:B------:R-:W-:Y:S01]  /*7ea0*/  SHF.L.U32 R4, R6, 0x1f, RZ ;  /* 0x0000001f06047819 */ /* 0x000fe200000006ff */
[----:B-1----:R-:W-:Y:S06]  /*7eb0*/  @!P0 BRA `(.L_x_183) ;  /* 0x0000000000f08947 */ /* 0x002fec0003800000 */
.L_x_195:
[----:B------:R-:W1:Y:S01]  /*7ec0*/  SYNCS.PHASECHK.TRANS64.TRYWAIT P0, [R9+URZ], R4 ;  /* 0x00000004090075a7 */ /* 0x000e62000800017f */
[----:B------:R-:W-:-:S05]  /*7ed0*/  VIADD R2, R7, 0x1 ;  /* 0x0000000107027836 */ /* 0x000fca0000000000 */
[----:B------:R-:W-:-:S04]  /*7ee0*/  ISETP.NE.AND P1, PT, R2, 0x5, PT ;  /* 0x000000050200780c */ /* 0x000fc80003f25270 */
[----:B------:R-:W-:Y:S02]  /*7ef0*/  SEL R3, RZ, 0x1, P1 ;  /* 0x00000001ff037807 */ /* 0x000fe40000800000 */
[----:B------:R-:W-:Y:S02]  /*7f00*/  SEL R7, R2, RZ, P1 ;  /* 0x000000ff02077207 */ /* 0x000fe40000800000 */
[----:B------:R-:W-:-:S03]  /*7f10*/  LOP3.LUT R11, R6, R3, RZ, 0x3c, !PT ;  /* 0x00000003060b7212 */ /* 0x000fc600078e3cff */
[----:B------:R-:W-:Y:S01]  /*7f20*/  IMAD R6, R7, 0x8, R0 ;  /* 0x0000000807067824 */ /* 0x000fe200078e0200 */
[----:B0-----:R-:W-:Y:S01]  /*7f30*/  SHF.L.U32 R5, R11, 0x1f, RZ ;  /* 0x0000001f0b057819 */ /* 0x001fe200000006ff */
[----:B-1----:R-:W-:Y:S06]  /*7f40*/  @!P0 BRA `(.L_x_184) ;  /* 0x0000000000e08947 */ /* 0x002fec0003800000 */
.L_x_196:
[----:B------:R-:W1:Y:S01]  /*7f50*/  SYNCS.PHASECHK.TRANS64.TRYWAIT P0, [R6+URZ], R5 ;  /* 0x00000005060075a7 */ /* 0x000e62000800017f */
[----:B------:R-:W-:-:S05]  /*7f60*/  VIADD R2, R7, 0x1 ;  /* 0x0000000107027836 */ /* 0x000fca0000000000 */
[----:B------:R-:W-:-:S04]  /*7f70*/  ISETP.NE.AND P1, PT, R2, 0x5, PT ;  /* 0x000000050200780c */ /* 0x000fc80003f25270 */
[----:B0-----:R-:W-:Y:S02]  /*7f80*/  SEL R4, RZ, 0x1, P1 ;  /* 0x00000001ff047807 */ /* 0x001fe40000800000 */
[----:B------:R-:W-:Y:S02]  /*7f90*/  SEL R3, R2, RZ, P1 ;  /* 0x000000ff02037207 */ /* 0x000fe40000800000 */
[----:B------:R-:W-:Y:S01]  /*7fa0*/  LOP3.LUT R4, R11, R4, RZ, 0x3c, !PT ;  /* 0x000000040b047212 */ /* 0x000fe200078e3cff */
[----:B-1----:R-:W-:Y:S06]  /*7fb0*/  @!P0 BRA `(.L_x_185) ;  /* 0x0000000000d88947 */ /* 0x002fec0003800000 */
.L_x_197:
[----:B------:R-:W-:Y:S01]  /*7fc0*/  IMAD R3, R3, 0x8, R0 ;  /* 0x0000000803037824 */ /* 0x000fe200078e0200 */
[----:B------:R-:W-:-:S07]  /*7fd0*/  SHF.L.U32 R0, R4, 0x1f, RZ ;  /* 0x0000001f04007819 */ /* 0x000fce00000006ff */
.L_x_186:
[----:B-1----:R1:W2:Y:S02]  /*7fe0*/  SYNCS.PHASECHK.TRANS64.TRYWAIT P0, [R3+URZ], R0 ;  /* 0x00000000030075a7 */ /* 0x0022a4000800017f */
[----:B--2---:R-:W-:Y:S05]  /*7ff0*/  @!P0 NANOSLEEP.SYNCS 0x989680 ;  /* 0x009896800000895d */ /* 0x004fea0003900000 */
[----:B------:R-:W2:Y:S02]  /*8000*/  @!P0 SYNCS.PHASECHK.TRANS64 P0, [R3+URZ], R0 ;  /* 0x00000000030085a7 */ /* 0x000ea4000800007f */
[----:B--2---:R-:W-:Y:S05]  /*8010*/  @!P0 BRA `(.L_x_186) ;  /* 0xfffffffc00f08947 */ /* 0x004fea000383ffff */
.L_x_180:
[----:B------:R-:W-:Y:S05]  /*8020*/  BSYNC B0 ;  /* 0x0000000000007941 */ /* 0x000fea0003800000 */
.L_x_179:
[----:B------:R-:W-:Y:S05]  /*8030*/  EXIT ;  /* 0x000000000000794d */ /* 0x000fea0003800000 */
.L_x_21:
[----:B-1----:R1:W2:Y:S02]  /*8040*/  SYNCS.PHASECHK.TRANS64.TRYWAIT P1, [R3+URZ], R0 ;  /* 0x00000000030075a7 */ /* 0x0022a4000802017f */
[----:B--2---:R-:W-:Y:S05]  /*8050*/  @!P1 NANOSLEEP.SYNCS 0x989680 ;  /* 0x009896800000995d */ /* 0x004fea0003900000 */
[----:B------:R-:W2:Y:S02]  /*8060*/  @!P1 SYNCS.PHASECHK.TRANS64 P1, [R3+URZ], R0 ;  /* 0x00000000030095a7 */ /* 0x000ea4000802007f */
[----:B--2---:R-:W-:Y:S05]  /*8070*/  @!P1 BRA `(.L_x_21) ;  /* 0xfffffffc00f09947 */ /* 0x004fea000383ffff */
[----:B------:R-:W-:Y:S05]  /*8080*/  BRA `(.L_x_20) ;  /* 0xffffff9400d87947 */ /* 0x000fea000383ffff */
.L_x_26:
[----:B-1----:R1:W2:Y:S02]  /*8090*/  SYNCS.PHASECHK.TRANS64.TRYWAIT P1, [R5+URZ], R4 ;  /* 0x00000004050075a7 */ /* 0x0022a4000802017f */
[----:B--2---:R-:W-:Y:S05]  /*80a0*/  @!P1 NANOSLEEP.SYNCS 0x989680 ;  /* 0x009896800000995d */ /* 0x004fea0003900000 */
[----:B------:R-:W2:Y:S02]  /*80b0*/  @!P1 SYNCS.PHASECHK.TRANS64 P1, [R5+URZ], R4 ;  /* 0x00000004050095a7 */ /* 0x000ea4000802007f */
[----:B--2---:R-:W-:Y:S05]  /*80c0*/  @!P1 BRA `(.L_x_26) ;  /* 0xfffffffc00f09947 */ /* 0x004fea000383ffff */
[----:B------:R-:W-:Y:S05]  /*80d0*/  BRA `(.L_x_25) ;  /* 0xffffff9800b47947 */ /* 0x000fea000383ffff */
.L_x_167:
[----:B------:R-:W-:Y:S01]  /*80e0*/  BSSY B1, `(.L_x_187) ;  /* 0x0000006000017945 */ /* 0x000fe20003800000 */
[----:B------:R-:W-:-:S07]  /*80f0*/  IMAD.MOV.U32 R15, RZ, RZ, -0x1 ;  /* 0xffffffffff0f7424 */ /* 0x000fce00078e00ff */
[----:B------:R-:W-:Y:S05]  /*8100*/  WARPSYNC.COLLECTIVE R15, `(.L_x_188) ;  /* 0x000000000f0c7348 */ /* 0x000fea0003c00000 */
[----:B------:R-:W-:Y:S02]  /*8110*/  ELECT P6, UR62, PT ;  /* 0x00000000003e782f */ /* 0x000fe400038c0000 */
[----:B------:R-:W-:Y:S01]  /*8120*/  MOV R14, UR62 ;  /* 0x0000003e000e7c02 */ /* 0x000fe20008000f00 */
[----:B------:R-:W-:Y:S10]  /*8130*/  ENDCOLLECTIVE ;  /* 0x000000000000791b */ /* 0x000ff40003800000 */
.L_x_188:
[----:B------:R-:W-:Y:S05]  /*8140*/  BSYNC B1 ;  /* 0x0000000000017941 */ /* 0x000fea0003800000 */
.L_x_187:
[----:B------:R-:W-:Y:S05]  /*8150*/  BRA `(.L_x_189) ;  /* 0xffffffec00e87947 */ /* 0x000fea000383ffff */
.L_x_170:
[----:B0-----:R0:W1:Y:S02]  /*8160*/  SYNCS.PHASECHK.TRANS64.TRYWAIT P0, [R21+URZ+0x28], R12 ;  /* 0x0000280c150075a7 */ /* 0x001064000800017f */
[----:B-1----:R-:W-:Y:S05]  /*8170*/  @!P0 NANOSLEEP.SYNCS 0x989680 ;  /* 0x009896800000895d */ /* 0x002fea0003900000 */
[----:B------:R-:W1:Y:S02]  /*8180*/  @!P0 SYNCS.PHASECHK.TRANS64 P0, [R21+URZ+0x28], R12 ;  /* 0x0000280c150085a7 */ /* 0x000e64000800007f */
[----:B-1----:R-:W-:Y:S05]  /*8190*/  @!P0 BRA `(.L_x_170) ;  /* 0xfffffffc00f08947 */ /* 0x002fea000383ffff */
[----:B------:R-:W-:Y:S05]  /*81a0*/  BRA `(.L_x_190) ;  /* 0xfffffff000307947 */ /* 0x000fea000383ffff */
.L_x_178:
[----:B------:R-:W-:Y:S01]  /*81b0*/  BSSY B0, `(.L_x_191) ;  /* 0x0000006000007945 */ /* 0x000fe20003800000 */
[----:B------:R-:W-:-:S07]  /*81c0*/  IMAD.MOV.U32 R15, RZ, RZ, -0x1 ;  /* 0xffffffffff0f7424 */ /* 0x000fce00078e00ff */
[----:B------:R-:W-:Y:S05]  /*81d0*/  WARPSYNC.COLLECTIVE R15, `(.L_x_192) ;  /* 0x000000000f0c7348 */ /* 0x000fea0003c00000 */
[----:B------:R-:W-:Y:S02]  /*81e0*/  ELECT P6, UR62, PT ;  /* 0x00000000003e782f */ /* 0x000fe400038c0000 */
[----:B------:R-:W-:Y:S01]  /*81f0*/  MOV R14, UR62 ;  /* 0x0000003e000e7c02 */ /* 0x000fe20008000f00 */
[----:B------:R-:W-:Y:S10]  /*8200*/  ENDCOLLECTIVE ;  /* 0x000000000000791b */ /* 0x000ff40003800000 */
.L_x_192:
[----:B------:R-:W-:Y:S05]  /*8210*/  BSYNC B0 ;  /* 0x0000000000007941 */ /* 0x000fea0003800000 */
.L_x_191:
[----:B------:R-:W-:Y:S05]  /*8220*/  BRA `(.L_x_193) ;  /* 0xfffffff800ac7947 */ /* 0x000fea000383ffff */
.L_x_182:
[----:B0-----:R0:W1:Y:S02]  /*8230*/  SYNCS.PHASECHK.TRANS64.TRYWAIT P0, [R7+URZ], R4 ;  /* 0x00000004070075a7 */ /* 0x001064000800017f */
[----:B-1----:R-:W-:Y:S05]  /*8240*/  @!P0 NANOSLEEP.SYNCS 0x989680 ;  /* 0x009896800000895d */ /* 0x002fea0003900000 */
[----:B------:R-:W1:Y:S02]  /*8250*/  @!P0 SYNCS.PHASECHK.TRANS64 P0, [R7+URZ], R4 ;  /* 0x00000004070085a7 */ /* 0x000e64000800007f */
[----:B-1----:R-:W-:Y:S05]  /*8260*/  @!P0 BRA `(.L_x_182) ;  /* 0xfffffffc00f08947 */ /* 0x002fea000383ffff */
[----:B------:R-:W-:Y:S05]  /*8270*/  BRA `(.L_x_194) ;  /* 0xfffffff800ec7947 */ /* 0x000fea000383ffff */
.L_x_183:
[----:B0-----:R0:W1:Y:S02]  /*8280*/  SYNCS.PHASECHK.TRANS64.TRYWAIT P0, [R8+URZ], R5 ;  /* 0x00000005080075a7 */ /* 0x001064000800017f */
[----:B-1----:R-:W-:Y:S05]  /*8290*/  @!P0 NANOSLEEP.SYNCS 0x989680 ;  /* 0x009896800000895d */ /* 0x002fea0003900000 */
[----:B------:R-:W1:Y:S02]  /*82a0*/  @!P0 SYNCS.PHASECHK.TRANS64 P0, [R8+URZ], R5 ;  /* 0x00000005080085a7 */ /* 0x000e64000800007f */
[----:B-1----:R-:W-:Y:S05]  /*82b0*/  @!P0 BRA `(.L_x_183) ;  /* 0xfffffffc00f08947 */ /* 0x002fea000383ffff */
[----:B------:R-:W-:Y:S05]  /*82c0*/  BRA `(.L_x_195) ;  /* 0xfffffff800fc7947 */ /* 0x000fea000383ffff */
.L_x_184:
[----:B0-----:R0:W1:Y:S02]  /*82d0*/  SYNCS.PHASECHK.TRANS64.TRYWAIT P0, [R9+URZ], R4 ;  /* 0x00000004090075a7 */ /* 0x001064000800017f */
[----:B-1----:R-:W-:Y:S05]  /*82e0*/  @!P0 NANOSLEEP.SYNCS 0x989680 ;  /* 0x009896800000895d */ /* 0x002fea0003900000 */
[----:B------:R-:W1:Y:S02]  /*82f0*/  @!P0 SYNCS.PHASECHK.TRANS64 P0, [R9+URZ], R4 ;  /* 0x00000004090085a7 */ /* 0x000e64000800007f */
[----:B-1----:R-:W-:Y:S05]  /*8300*/  @!P0 BRA `(.L_x_184) ;  /* 0xfffffffc00f08947 */ /* 0x002fea000383ffff */
[----:B------:R-:W-:Y:S05]  /*8310*/  BRA `(.L_x_196) ;  /* 0xfffffffc000c7947 */ /* 0x000fea000383ffff */
.L_x_185:
[----:B0-----:R0:W1:Y:S02]  /*8320*/  SYNCS.PHASECHK.TRANS64.TRYWAIT P0, [R6+URZ], R5 ;  /* 0x00000005060075a7 */ /* 0x001064000800017f */
[----:B-1----:R-:W-:Y:S05]  /*8330*/  @!P0 NANOSLEEP.SYNCS 0x989680 ;  /* 0x009896800000895d */ /* 0x002fea0003900000 */
[----:B------:R-:W1:Y:S02]  /*8340*/  @!P0 SYNCS.PHASECHK.TRANS64 P0, [R6+URZ], R5 ;  /* 0x00000005060085a7 */ /* 0x000e64000800007f */
[----:B-1----:R-:W-:Y:S05]  /*8350*/  @!P0 BRA `(.L_x_185) ;  /* 0xfffffffc00f08947 */ /* 0x002fea000383ffff */
[----:B------:R-:W-:Y:S05]  /*8360*/  BRA `(.L_x_197) ;  /* 0xfffffffc00147947 */ /* 0x000fea000383ffff */
.L_x_198:
[----:B------:R-:W-:-:S00]  /*8370*/  BRA `(.L_x_198) ;  /* 0xfffffffc00fc7947 */ /* 0x000fc0000383ffff */
[----:B------:R-:W-:-:S00]  /*8380*/  NOP ;  /* 0x0000000000007918 */ /* 0x000fc00000000000 */
[----:B------:R-:W-:-:S00]  /*8390*/  NOP ;  /* 0x0000000000007918 */ /* 0x000fc00000000000 */
[----:B------:R-:W-:-:S00]  /*83a0*/  NOP ;  /* 0x0000000000007918 */ /* 0x000fc00000000000 */
[----:B------:R-:W-:-:S00]  /*83b0*/  NOP ;  /* 0x0000000000007918 */ /* 0x000fc00000000000 */
[----:B------:R-:W-:-:S00]  /*83c0*/  NOP ;  /* 0x0000000000007918 */ /* 0x000fc00000000000 */
[----:B------:R-:W-:-:S00]  /*83d0*/  NOP ;  /* 0x0000000000007918 */ /* 0x000fc00000000000 */
[----:B------:R-:W-:-:S00]  /*83e0*/  NOP ;  /* 0x0000000000007918 */ /* 0x000fc00000000000 */
[----:B------:R-:W-:-:S00]  /*83f0*/  NOP ;  /* 0x0000000000007918 */ /* 0x000fc00000000000 */
.L_x_199:


//--------------------- .nv.global.init           --------------------------
	.section	.nv.global.init,"aw",@progbits
.nv.global.init:
	.type		$str$22,@object
	.size		$str$22,($str$23 - $str$22)
$str$22:
        /*0000*/ 	.byte	0x6b, 0x5f, 0x74, 0x69, 0x6c, 0x65, 0x5f, 0x63, 0x6f, 0x75, 0x6e, 0x74, 0x20, 0x3e, 0x3d, 0x20
        /*0010*/ 	.byte	0x31, 0x00
	.type		$str$23,@object
	.size		$str$23,(__unnamed_1 - $str$23)
$str$23:
        /*0012*/ 	.byte	0x2f, 0x74, 0x6d, 0x70, 0x2f, 0x63, 0x75, 0x74, 0x6c, 0x61, 0x73, 0x73, 0x5f, 0x73, 0x77, 0x65
        /*0022*/ 	.byte	0x65, 0x70, 0x5f, 0x73, 0x72, 0x63, 0x2f, 0x69, 0x6e, 0x63, 0x6c, 0x75, 0x64, 0x65, 0x2f, 0x63
        /*0032*/ 	.byte	0x75, 0x74, 0x6c, 0x61, 0x73, 0x73, 0x2f, 0x67, 0x65, 0x6d, 0x6d, 0x2f, 0x63, 0x6f, 0x6c, 0x6c
        /*0042*/ 	.byte	0x65, 0x63, 0x74, 0x69, 0x76, 0x65, 0x2f, 0x73, 0x6d, 0x39, 0x30, 0x5f, 0x6d, 0x6d, 0x61, 0x5f
        /*0052*/ 	.byte	0x74, 0x6d, 0x61, 0x5f, 0x67, 0x6d, 0x6d, 0x61, 0x5f, 0x73, 0x73, 0x5f, 0x77, 0x61, 0x72, 0x70
        /*0062*/ 	.byte	0x73, 0x70, 0x65, 0x63, 0x69, 0x61, 0x6c, 0x69, 0x7a, 0x65, 0x64, 0x2e, 0x68, 0x70, 0x70, 0x00
	.type		__unnamed_1,@object
	.size		__unnamed_1,(.L_0 - __unnamed_1)
__unnamed_1:
        /*0072*/ 	.byte	0x76, 0x6f, 0x69, 0x64, 0x20, 0x63, 0x75, 0x74, 0x6c, 0x61, 0x73, 0x73, 0x3a, 0x3a, 0x67, 0x65
        /* <DEDUP_REMOVED lines=181> */
.L_0:


//--------------------- .nv.shared._ZN7cutlass13device_kernelINS_4gemm6kernel13GemmUniversalIN4cute5tupleIJiiiiEEENS1_10collective13CollectiveMmaINS1_34MainloopSm90TmaGmmaWarpSpecializedILi5ENS5_IJNS4_1CILi4EEENSA_ILi2EEENSA_ILi1EEEEEENS1_35KernelTmaWarpSpecializedCooperativeEEENS5_IJNSA_ILi128EEESH_NSA_ILi64EEEEEENS_6half_tENS5_IJlSD_lEEESK_NS5_IJSD_llEEENS4_8TiledMMAINS4_8MMA_AtomIJNS4_4SM904GMMA26MMA_64x128x16_F32F16F16_SSILNSQ_5MajorE0ELSS_1ELNSQ_7ScaleInE1ELST_1EEEEEENS4_6LayoutINS5_IJSC_SD_SD_EEENS5_IJSD_NSA_ILi0EEESY_EEEEENS5_IJNS4_10UnderscoreES11_S11_EEEEENS4_23SM90_TMA_LOAD_MULTICASTENS4_14ComposedLayoutINS4_7SwizzleILi3ELi4ELi3EEENS4_18smem_ptr_flag_bitsILi16EEENSW_INS5_IJNSA_ILi8EEESI_EEENS5_IJSI_SD_EEEEEEEvNS4_8identityES14_NS15_IS17_S19_NSW_INS5_IJSI_S1A_EEENS5_IJSD_SI_EEEEEEEvS1F_EENS_8epilogue10collective6detail29Sm90TmaWarpSpecializedAdapterINS1M_15DefaultEpilogueISK_SL_SL_NS1L_6thread17LinearCombinationISK_Li1EffLNS1Q_9ScaleType4KindE0ELNS_15FloatRoundStyleE2ESK_EENS1_15EpilogueDefaultEEEEEvvEEEEvNT_6ParamsE --------------------------
	.section	.nv.shared._ZN7cutlass13device_kernelINS_4gemm6kernel13GemmUniversalIN4cute5tupleIJiiiiEEENS1_10collective13CollectiveMmaINS1_34MainloopSm90TmaGmmaWarpSpecializedILi5ENS5_IJNS4_1CILi4EEENSA_ILi2EEENSA_ILi1EEEEEENS1_35KernelTmaWarpSpecializedCooperativeEEENS5_IJNSA_ILi128EEESH_NSA_ILi64EEEEEENS_6half_tENS5_IJlSD_lEEESK_NS5_IJSD_llEEENS4_8TiledMMAINS4_8MMA_AtomIJNS4_4SM904GMMA26MMA_64x128x16_F32F16F16_SSILNSQ_5MajorE0ELSS_1ELNSQ_7ScaleInE1ELST_1EEEEEENS4_6LayoutINS5_IJSC_SD_SD_EEENS5_IJSD_NSA_ILi0EEESY_EEEEENS5_IJNS4_10UnderscoreES11_S11_EEEEENS4_23SM90_TMA_LOAD_MULTICASTENS4_14ComposedLayoutINS4_7SwizzleILi3ELi4ELi3EEENS4_18smem_ptr_flag_bitsILi16EEENSW_INS5_IJNSA_ILi8EEESI_EEENS5_IJSI_SD_EEEEEEEvNS4_8identityES14_NS15_IS17_S19_NSW_INS5_IJSI_S1A_EEENS5_IJSD_SI_EEEEEEEvS1F_EENS_8epilogue10collective6detail29Sm90TmaWarpSpecializedAdapterINS1M_15DefaultEpilogueISK_SL_SL_NS1L_6thread17LinearCombinationISK_Li1EffLNS1Q_9ScaleType4KindE0ELNS_15FloatRoundStyleE2ESK_EENS1_15EpilogueDefaultEEEEEvvEEEEvNT_6ParamsE,"aw",@nobits
	.sectionflags	@""
	.align	16
	.zero		1024


//--------------------- .nv.shared.reserved.0     --------------------------
	.section	.nv.shared.reserved.0,"aw",@nobits
	.weak		__nv_reservedSMEM_offset_0_alias
	.size		__nv_reservedSMEM_offset_0_alias, 0, 0
	.other		__nv_reservedSMEM_offset_0_alias,@"STO_CUDA_RESERVED_SHARED STV_DEFAULT"
__nv_reservedSMEM_offset_0_alias:
	.zero		0


//--------------------- .nv.global                --------------------------
	.section	.nv.global,"aw",@nobits
.nv.global:
	.type		_ZN40_INTERNAL_97896aac_4_k_cu_e863734c_233284cute1_E,@object
	.size		_ZN40_INTERNAL_97896aac_4_k_cu_e863734c_233284cute1_E,(_ZN40_INTERNAL_97896aac_4_k_cu_e863734c_233284cuda3std3__45__cpo6cbeginE - _ZN40_INTERNAL_97896aac_4_k_cu_e863734c_233284cute1_E)
_ZN40_INTERNAL_97896aac_4_k_cu_e863734c_233284cute1_E:
	.zero		1
	.type		_ZN40_INTERNAL_97896aac_4_k_cu_e863734c_233284cuda3std3__45__cpo6cbeginE,@object
	.size		_ZN40_INTERNAL_97896aac_4_k_cu_e863734c_233284cuda3std3__45__cpo6cbeginE,(_ZN40_INTERNAL_97896aac_4_k_cu_e863734c_233284cuda3std3__48in_placeE - _ZN40_INTERNAL_97896aac_4_k_cu_e863734c_233284cuda3std3__45__cpo6cbeginE)
_ZN40_INTERNAL_97896aac_4_k_cu_e863734c_233284cuda3std3__45__cpo6cbeginE:
	.zero		1
	.type		_ZN40_INTERNAL_97896aac_4_k_cu_e863734c_233284cuda3std3__48in_placeE,@object
	.size		_ZN40_INTERNAL_97896aac_4_k_cu_e863734c_233284cuda3std3__48in_placeE,(_ZN40_INTERNAL_97896aac_4_k_cu_e863734c_233284cuda3std6ranges3__45__cpo9iter_moveE - _ZN40_INTERNAL_97896aac_4_k_cu_e863734c_233284cuda3std3__48in_placeE)
_ZN40_INTERNAL_97896aac_4_k_cu_e863734c_233284cuda3std3__48in_placeE:
	.zero		1
	.type		_ZN40_INTERNAL_97896aac_4_k_cu_e863734c_233284cuda3std6ranges3__45__cpo9iter_moveE,@object
	.size		_ZN40_INTERNAL_97896aac_4_k_cu_e863734c_233284cuda3std6ranges3__45__cpo9iter_moveE,(_ZN40_INTERNAL_97896aac_4_k_cu_e863734c_233284cuda3std3__45__cpo5beginE - _ZN40_INTERNAL_97896aac_4_k_cu_e863734c_233284cuda3std6ranges3__45__cpo9iter_moveE)
_ZN40_INTERNAL_97896aac_4_k_cu_e863734c_233284cuda3std6ranges3__45__cpo9iter_moveE:
	.zero		1
	.type		_ZN40_INTERNAL_97896aac_4_k_cu_e863734c_233284cuda3std3__45__cpo5beginE,@object
	.size		_ZN40_INTERNAL_97896aac_4_k_cu_e863734c_233284cuda3std3__45__cpo5beginE,(_ZN40_INTERNAL_97896aac_4_k_cu_e863734c_233284cuda3std3__442_GLOBAL__N__97896aac_4_k_cu_e863734c_233286ignoreE - _ZN40_INTERNAL_97896aac_4_k_cu_e863734c_233284cuda3std3__45__cpo5beginE)
_ZN40_INTERNAL_97896aac_4_k_cu_e863734c_233284cuda3std3__45__cpo5beginE:
	.zero		1
	.type		_ZN40_INTERNAL_97896aac_4_k_cu_e863734c_233284cuda3std3__442_GLOBAL__N__97896aac_4_k_cu_e863734c_233286ignoreE,@object
	.size		_ZN40_INTERNAL_97896aac_4_k_cu_e863734c_233284cuda3std3__442_GLOBAL__N__97896aac_4_k_cu_e863734c_233286ignoreE,(_ZN40_INTERNAL_97896aac_4_k_cu_e863734c_233284cute7productE - _ZN40_INTERNAL_97896aac_4_k_cu_e863734c_233284cuda3std3__442_GLOBAL__N__97896aac_4_k_cu_e863734c_233286ignoreE)
_ZN40_INTERNAL_97896aac_4_k_cu_e863734c_233284cuda3std3__442_GLOBAL__N__97896aac_4_k_cu_e863734c_233286ignoreE:
	.zero		1
	.type		_ZN40_INTERNAL_97896aac_4_k_cu_e863734c_233284cute7productE,@object
	.size		_ZN40_INTERNAL_97896aac_4_k_cu_e863734c_233284cute7productE,(_ZN40_INTERNAL_97896aac_4_k_cu_e863734c_233284cuda3std3__45__cpo3endE - _ZN40_INTERNAL_97896aac_4_k_cu_e863734c_233284cute7productE)
_ZN40_INTERNAL_97896aac_4_k_cu_e863734c_233284cute7productE:
	.zero		1
	.type		_ZN40_INTERNAL_97896aac_4_k_cu_e863734c_233284cuda3std3__45__cpo3endE,@object
	.size		_ZN40_INTERNAL_97896aac_4_k_cu_e863734c_233284cuda3std3__45__cpo3endE,(_ZN40_INTERNAL_97896aac_4_k_cu_e863734c_233284cuda3std3__419piecewise_constructE - _ZN40_INTERNAL_97896aac_4_k_cu_e863734c_233284cuda3std3__45__cpo3endE)
_ZN40_INTERNAL_97896aac_4_k_cu_e863734c_233284cuda3std3__45__cpo3endE:
	.zero		1
	.type		_ZN40_INTERNAL_97896aac_4_k_cu_e863734c_233284cuda3std3__419piecewise_constructE,@object
	.size		_ZN40_INTERNAL_97896aac_4_k_cu_e863734c_233284cuda3std3__419piecewise_constructE,(_ZN40_INTERNAL_97896aac_4_k_cu_e863734c_233284cuda3std3__45__cpo4cendE - _ZN40_INTERNAL_97896aac_4_k_cu_e863734c_233284cuda3std3__419piecewise_constructE)
_ZN40_INTERNAL_97896aac_4_k_cu_e863734c_233284cuda3std3__419piecewise_constructE:
	.zero		1
	.type		_ZN40_INTERNAL_97896aac_4_k_cu_e863734c_233284cuda3std3__45__cpo4cendE,@object
	.size		_ZN40_INTERNAL_97896aac_4_k_cu_e863734c_233284cuda3std3__45__cpo4cendE,(_ZN40_INTERNAL_97896aac_4_k_cu_e863734c_233284cuda3std6ranges3__45__cpo4swapE - _ZN40_INTERNAL_97896aac_4_k_cu_e863734c_233284cuda3std3__45__cpo4cendE)
_ZN40_INTERNAL_97896aac_4_k_cu_e863734c_233284cuda3std3__45__cpo4cendE:
	.zero		1
	.type		_ZN40_INTERNAL_97896aac_4_k_cu_e863734c_233284cuda3std6ranges3__45__cpo4swapE,@object
	.size		_ZN40_INTERNAL_97896aac_4_k_cu_e863734c_233284cuda3std6ranges3__45__cpo4swapE,(.L_8 - _ZN40_INTERNAL_97896aac_4_k_cu_e863734c_233284cuda3std6ranges3__45__cpo4swapE)
_ZN40_INTERNAL_97896aac_4_k_cu_e863734c_233284cuda3std6ranges3__45__cpo4swapE:
	.zero		1
.L_8:


//--------------------- .nv.constant0._ZN7cutlass13device_kernelINS_4gemm6kernel13GemmUniversalIN4cute5tupleIJiiiiEEENS1_10collective13CollectiveMmaINS1_34MainloopSm90TmaGmmaWarpSpecializedILi5ENS5_IJNS4_1CILi4EEENSA_ILi2EEENSA_ILi1EEEEEENS1_35KernelTmaWarpSpecializedCooperativeEEENS5_IJNSA_ILi128EEESH_NSA_ILi64EEEEEENS_6half_tENS5_IJlSD_lEEESK_NS5_IJSD_llEEENS4_8TiledMMAINS4_8MMA_AtomIJNS4_4SM904GMMA26MMA_64x128x16_F32F16F16_SSILNSQ_5MajorE0ELSS_1ELNSQ_7ScaleInE1ELST_1EEEEEENS4_6LayoutINS5_IJSC_SD_SD_EEENS5_IJSD_NSA_ILi0EEESY_EEEEENS5_IJNS4_10UnderscoreES11_S11_EEEEENS4_23SM90_TMA_LOAD_MULTICASTENS4_14ComposedLayoutINS4_7SwizzleILi3ELi4ELi3EEENS4_18smem_ptr_flag_bitsILi16EEENSW_INS5_IJNSA_ILi8EEESI_EEENS5_IJSI_SD_EEEEEEEvNS4_8identityES14_NS15_IS17_S19_NSW_INS5_IJSI_S1A_EEENS5_IJSD_SI_EEEEEEEvS1F_EENS_8epilogue10collective6detail29Sm90TmaWarpSpecializedAdapterINS1M_15DefaultEpilogueISK_SL_SL_NS1L_6thread17LinearCombinationISK_Li1EffLNS1Q_9ScaleType4KindE0ELNS_15FloatRoundStyleE2ESK_EENS1_15EpilogueDefaultEEEEEvvEEEEvNT_6ParamsE --------------------------
	.section	.nv.constant0._ZN7cutlass13device_kernelINS_4gemm6kernel13GemmUniversalIN4cute5tupleIJiiiiEEENS1_10collective13CollectiveMmaINS1_34MainloopSm90TmaGmmaWarpSpecializedILi5ENS5_IJNS4_1CILi4EEENSA_ILi2EEENSA_ILi1EEEEEENS1_35KernelTmaWarpSpecializedCooperativeEEENS5_IJNSA_ILi128EEESH_NSA_ILi64EEEEEENS_6half_tENS5_IJlSD_lEEESK_NS5_IJSD_llEEENS4_8TiledMMAINS4_8MMA_AtomIJNS4_4SM904GMMA26MMA_64x128x16_F32F16F16_SSILNSQ_5MajorE0ELSS_1ELNSQ_7ScaleInE1ELST_1EEEEEENS4_6LayoutINS5_IJSC_SD_SD_EEENS5_IJSD_NSA_ILi0EEESY_EEEEENS5_IJNS4_10UnderscoreES11_S11_EEEEENS4_23SM90_TMA_LOAD_MULTICASTENS4_14ComposedLayoutINS4_7SwizzleILi3ELi4ELi3EEENS4_18smem_ptr_flag_bitsILi16EEENSW_INS5_IJNSA_ILi8EEESI_EEENS5_IJSI_SD_EEEEEEEvNS4_8identityES14_NS15_IS17_S19_NSW_INS5_IJSI_S1A_EEENS5_IJSD_SI_EEEEEEEvS1F_EENS_8epilogue10collective6detail29Sm90TmaWarpSpecializedAdapterINS1M_15DefaultEpilogueISK_SL_SL_NS1L_6thread17LinearCombinationISK_Li1EffLNS1Q_9ScaleType4KindE0ELNS_15FloatRoundStyleE2ESK_EENS1_15EpilogueDefaultEEEEEvvEEEEvNT_6ParamsE,"a",@progbits
	.sectionflags	@""
	.align	4
.nv.constant0._ZN7cutlass13device_kernelINS_4gemm6kernel13GemmUniversalIN4cute5tupleIJiiiiEEENS1_10collective13CollectiveMmaINS1_34MainloopSm90TmaGmmaWarpSpecializedILi5ENS5_IJNS4_1CILi4EEENSA_ILi2EEENSA_ILi1EEEEEENS1_35KernelTmaWarpSpecializedCooperativeEEENS5_IJNSA_ILi128EEESH_NSA_ILi64EEEEEENS_6half_tENS5_IJlSD_lEEESK_NS5_IJSD_llEEENS4_8TiledMMAINS4_8MMA_AtomIJNS4_4SM904GMMA26MMA_64x128x16_F32F16F16_SSILNSQ_5MajorE0ELSS_1ELNSQ_7ScaleInE1ELST_1EEEEEENS4_6LayoutINS5_IJSC_SD_SD_EEENS5_IJSD_NSA_ILi0EEESY_EEEEENS5_IJNS4_10UnderscoreES11_S11_EEEEENS4_23SM90_TMA_LOAD_MULTICASTENS4_14ComposedLayoutINS4_7SwizzleILi3ELi4ELi3EEENS4_18smem_ptr_flag_bitsILi16EEENSW_INS5_IJNSA_ILi8EEESI_EEENS5_IJSI_SD_EEEEEEEvNS4_8identityES14_NS15_IS17_S19_NSW_INS5_IJSI_S1A_EEENS5_IJSD_SI_EEEEEEEvS1F_EENS_8epilogue10collective6detail29Sm90TmaWarpSpecializedAdapterINS1M_15DefaultEpilogueISK_SL_SL_NS1L_6thread17LinearCombinationISK_Li1EffLNS1Q_9ScaleType4KindE0ELNS_15FloatRoundStyleE2ESK_EENS1_15EpilogueDefaultEEEEEvvEEEEvNT_6ParamsE:
	.zero		1664


//--------------------- SYMBOLS --------------------------

	.type		.nv.reservedSmem.offset0,@object
	.size		.nv.reservedSmem.offset0,0x4
	.type		__assertfail,@function
